def matmul_kernel(
    a_ptr,
    b_ptr,
    c_ptr,
    M,
    N,
    K,
    stride_am,
    stride_ak,
    stride_bk,
    stride_bn,
    stride_cm,
    stride_cn,
    BLOCK_M: tl.constexpr,
    BLOCK_N: tl.constexpr,
    BLOCK_K: tl.constexpr,
    GROUP_M: tl.constexpr,
):
    pid = tl.program_id(axis=0)
    num_pid_m = tl.cdiv(M, BLOCK_M)
    num_pid_n = tl.cdiv(N, BLOCK_N)
    num_pid_in_group = GROUP_M * num_pid_n
    group_id = pid // num_pid_in_group
    first_pid_m = group_id * GROUP_M
    group_size_m = min(num_pid_m - first_pid_m, GROUP_M)
    pid_m = first_pid_m + ((pid % num_pid_in_group) % group_size_m)
    pid_n = (pid % num_pid_in_group) // group_size_m

    offs_am = (pid_m * BLOCK_M + tl.arange(0, BLOCK_M)) % M
    offs_bn = (pid_n * BLOCK_N + tl.arange(0, BLOCK_N)) % N
    offs_k = tl.arange(0, BLOCK_K)
    a_ptrs = a_ptr + offs_am[:, None] * stride_am + offs_k[None, :] * stride_ak
    b_ptrs = b_ptr + offs_k[:, None] * stride_bk + offs_bn[None, :] * stride_bn

    acc = tl.zeros((BLOCK_M, BLOCK_N), dtype=tl.float32)
    for kk in range(0, tl.cdiv(K, BLOCK_K)):
        a = tl.load(a_ptrs, mask=offs_k[None, :] < K - kk * BLOCK_K, other=0.0)
        b = tl.load(b_ptrs, mask=offs_k[:, None] < K - kk * BLOCK_K, other=0.0)
        acc = tl.dot(a, b, acc)
        a_ptrs += BLOCK_K * stride_ak
        b_ptrs += BLOCK_K * stride_bk

    c = acc.to(c_ptr.dtype.element_ty)
    offs_cm = pid_m * BLOCK_M + tl.arange(0, BLOCK_M)
    offs_cn = pid_n * BLOCK_N + tl.arange(0, BLOCK_N)
    c_ptrs = c_ptr + offs_cm[:, None] * stride_cm + offs_cn[None, :] * stride_cn
    mask = (offs_cm[:, None] < M) & (offs_cn[None, :] < N)
    tl.store(c_ptrs, c, mask=mask)

# config = {"BLOCK_K": 32, "BLOCK_M": 32, "BLOCK_N": 128, "GROUP_M": 8, "arch": "sm_80", "dtype": "fp16", "num_ctas": 1, "num_stages": 2, "num_warps": 8}
# arch = sm_80


// ===== COMPILED SASS (sm_80) =====

	.target	sm_80

	.elftype	@"ET_EXEC"


//--------------------- .note.nv.tkinfo           --------------------------
	.section	.note.nv.tkinfo,"",@"SHT_NOTE"
	.sectionflags	@"SHF_NOTE_NV_TKINFO"
	.tkinfo
        /*0018*/ 	.word	0x00000002
        /*0030*/ 	.string	""
        /*0030*/ 	.string	"ptxas"
        /*0030*/ 	.string	"Cuda compilation tools, release 13.0, V13.0.88"
        /*0030*/ 	.string	"Build cuda_13.0.r13.0/compiler.36424714_0"
        /*0030*/ 	.string	"-v  -suppress-debug-info  -lineinfo  -arch sm_80 "



//--------------------- .note.nv.cuinfo           --------------------------
	.section	.note.nv.cuinfo,"",@"SHT_NOTE"
	.sectionflags	@"SHF_NOTE_NV_CUINFO"
        /*0018*/ 	.short	0x0002
        /*001a*/ 	.short	0x0050
        /*001c*/ 	.short	0x0082
	.zero		2


//--------------------- .nv.info                  --------------------------
	.section	.nv.info,"",@"SHT_CUDA_INFO"
	.align	4


	//----- nvinfo : EIATTR_REGCOUNT
	.align		4
        /*0000*/ 	.byte	0x04, 0x2f
        /*0002*/ 	.short	(.L_1 - .L_0)
	.align		4
.L_0:
        /*0004*/ 	.word	index@(matmul_kernel)
        /*0008*/ 	.word	0x00000080


	//----- nvinfo : EIATTR_FRAME_SIZE
	.align		4
.L_1:
        /*000c*/ 	.byte	0x04, 0x11
        /*000e*/ 	.short	(.L_3 - .L_2)
	.align		4
.L_2:
        /*0010*/ 	.word	index@(matmul_kernel)
        /*0014*/ 	.word	0x00000000


	//----- nvinfo : EIATTR_MIN_STACK_SIZE
	.align		4
.L_3:
        /*0018*/ 	.byte	0x04, 0x12
        /*001a*/ 	.short	(.L_5 - .L_4)
	.align		4
.L_4:
        /*001c*/ 	.word	index@(matmul_kernel)
        /*0020*/ 	.word	0x00000000
.L_5:


//--------------------- .nv.info.matmul_kernel    --------------------------
	.section	.nv.info.matmul_kernel,"",@"SHT_CUDA_INFO"
	.sectionflags	@""
	.align	4


	//----- nvinfo : EIATTR_CUDA_API_VERSION
	.align		4
        /*0000*/ 	.byte	0x04, 0x37
        /*0002*/ 	.short	(.L_7 - .L_6)
.L_6:
        /*0004*/ 	.word	0x00000082


	//----- nvinfo : EIATTR_SW2861232_WAR
	.align		4
.L_7:
        /*0008*/ 	.byte	0x01, 0x35
	.zero		2


	//----- nvinfo : EIATTR_PARAM_CBANK
	.align		4
        /*000c*/ 	.byte	0x04, 0x0a
        /*000e*/ 	.short	(.L_9 - .L_8)
	.align		4
.L_8:
        /*0010*/ 	.word	index@(.nv.constant0.matmul_kernel)
        /*0014*/ 	.short	0x0160
        /*0016*/ 	.short	0x0050


	//----- nvinfo : EIATTR_CBANK_PARAM_SIZE
	.align		4
.L_9:
        /*0018*/ 	.byte	0x03, 0x19
        /*001a*/ 	.short	0x0050


	//----- nvinfo : EIATTR_KPARAM_INFO
	.align		4
        /*001c*/ 	.byte	0x04, 0x17
        /*001e*/ 	.short	(.L_11 - .L_10)
.L_10:
        /*0020*/ 	.word	0x00000000
        /*0024*/ 	.short	0x000d
        /*0026*/ 	.short	0x0048
        /*0028*/ 	.byte	0x00, 0xf4, 0x21, 0x00


	//----- nvinfo : EIATTR_KPARAM_INFO
	.align		4
.L_11:
        /*002c*/ 	.byte	0x04, 0x17
        /*002e*/ 	.short	(.L_13 - .L_12)
.L_12:
        /*0030*/ 	.word	0x00000000
        /*0034*/ 	.short	0x000c
        /*0036*/ 	.short	0x0040
        /*0038*/ 	.byte	0x00, 0xf4, 0x21, 0x00


	//----- nvinfo : EIATTR_KPARAM_INFO
	.align		4
.L_13:
        /*003c*/ 	.byte	0x04, 0x17
        /*003e*/ 	.short	(.L_15 - .L_14)
.L_14:
        /*0040*/ 	.word	0x00000000
        /*0044*/ 	.short	0x000b
        /*0046*/ 	.short	0x0038
        /*0048*/ 	.byte	0x00, 0xf0, 0x11, 0x00


	//----- nvinfo : EIATTR_KPARAM_INFO
	.align		4
.L_15:
        /*004c*/ 	.byte	0x04, 0x17
        /*004e*/ 	.short	(.L_17 - .L_16)
.L_16:
        /*0050*/ 	.word	0x00000000
        /*0054*/ 	.short	0x000a
        /*0056*/ 	.short	0x0034
        /*0058*/ 	.byte	0x00, 0xf0, 0x11, 0x00


	//----- nvinfo : EIATTR_KPARAM_INFO
	.align		4
.L_17:
        /*005c*/ 	.byte	0x04, 0x17
        /*005e*/ 	.short	(.L_19 - .L_18)
.L_18:
        /*0060*/ 	.word	0x00000000
        /*0064*/ 	.short	0x0009
        /*0066*/ 	.short	0x0030
        /*0068*/ 	.byte	0x00, 0xf0, 0x11, 0x00


	//----- nvinfo : EIATTR_KPARAM_INFO
	.align		4
.L_19:
        /*006c*/ 	.byte	0x04, 0x17
        /*006e*/ 	.short	(.L_21 - .L_20)
.L_20:
        /*0070*/ 	.word	0x00000000
        /*0074*/ 	.short	0x0008
        /*0076*/ 	.short	0x002c
        /*0078*/ 	.byte	0x00, 0xf0, 0x11, 0x00


	//----- nvinfo : EIATTR_KPARAM_INFO
	.align		4
.L_21:
        /*007c*/ 	.byte	0x04, 0x17
        /*007e*/ 	.short	(.L_23 - .L_22)
.L_22:
        /*0080*/ 	.word	0x00000000
        /*0084*/ 	.short	0x0007
        /*0086*/ 	.short	0x0028
        /*0088*/ 	.byte	0x00, 0xf0, 0x11, 0x00


	//----- nvinfo : EIATTR_KPARAM_INFO
	.align		4
.L_23:
        /*008c*/ 	.byte	0x04, 0x17
        /*008e*/ 	.short	(.L_25 - .L_24)
.L_24:
        /*0090*/ 	.word	0x00000000
        /*0094*/ 	.short	0x0006
        /*0096*/ 	.short	0x0024
        /*0098*/ 	.byte	0x00, 0xf0, 0x11, 0x00


	//----- nvinfo : EIATTR_KPARAM_INFO
	.align		4
.L_25:
        /*009c*/ 	.byte	0x04, 0x17
        /*009e*/ 	.short	(.L_27 - .L_26)
.L_26:
        /*00a0*/ 	.word	0x00000000
        /*00a4*/ 	.short	0x0005
        /*00a6*/ 	.short	0x0020
        /*00a8*/ 	.byte	0x00, 0xf0, 0x11, 0x00


	//----- nvinfo : EIATTR_KPARAM_INFO
	.align		4
.L_27:
        /*00ac*/ 	.byte	0x04, 0x17
        /*00ae*/ 	.short	(.L_29 - .L_28)
.L_28:
        /*00b0*/ 	.word	0x00000000
        /*00b4*/ 	.short	0x0004
        /*00b6*/ 	.short	0x001c
        /*00b8*/ 	.byte	0x00, 0xf0, 0x11, 0x00


	//----- nvinfo : EIATTR_KPARAM_INFO
	.align		4
.L_29:
        /*00bc*/ 	.byte	0x04, 0x17
        /*00be*/ 	.short	(.L_31 - .L_30)
.L_30:
        /*00c0*/ 	.word	0x00000000
        /*00c4*/ 	.short	0x0003
        /*00c6*/ 	.short	0x0018
        /*00c8*/ 	.byte	0x00, 0xf0, 0x11, 0x00


	//----- nvinfo : EIATTR_KPARAM_INFO
	.align		4
.L_31:
        /*00cc*/ 	.byte	0x04, 0x17
        /*00ce*/ 	.short	(.L_33 - .L_32)
.L_32:
        /*00d0*/ 	.word	0x00000000
        /*00d4*/ 	.short	0x0002
        /*00d6*/ 	.short	0x0010
        /*00d8*/ 	.byte	0x00, 0xf4, 0x21, 0x00


	//----- nvinfo : EIATTR_KPARAM_INFO
	.align		4
.L_33:
        /*00dc*/ 	.byte	0x04, 0x17
        /*00de*/ 	.short	(.L_35 - .L_34)
.L_34:
        /*00e0*/ 	.word	0x00000000
        /*00e4*/ 	.short	0x0001
        /*00e6*/ 	.short	0x0008
        /*00e8*/ 	.byte	0x00, 0xf4, 0x21, 0x00


	//----- nvinfo : EIATTR_KPARAM_INFO
	.align		4
.L_35:
        /*00ec*/ 	.byte	0x04, 0x17
        /*00ee*/ 	.short	(.L_37 - .L_36)
.L_36:
        /*00f0*/ 	.word	0x00000000
        /*00f4*/ 	.short	0x0000
        /*00f6*/ 	.short	0x0000
        /*00f8*/ 	.byte	0x00, 0xf4, 0x21, 0x00


	//----- nvinfo : EIATTR_MAXREG_COUNT
	.align		4
.L_37:
        /*00fc*/ 	.byte	0x03, 0x1b
        /*00fe*/ 	.short	0x00ff


	//----- nvinfo : EIATTR_NUM_BARRIERS
	.align		4
        /*0100*/ 	.byte	0x02, 0x4c
        /*0102*/ 	.byte	0x01
	.zero		1


	//----- nvinfo : EIATTR_MERCURY_ISA_VERSION
	.align		4
        /*0104*/ 	.byte	0x03, 0x5f
        /*0106*/ 	.short	0x0000


	//----- nvinfo : EIATTR_EXIT_INSTR_OFFSETS
	.align		4
        /*0108*/ 	.byte	0x04, 0x1c
        /*010a*/ 	.short	(.L_39 - .L_38)


	//   ....[0]....
.L_38:
        /*010c*/ 	.word	0x00002a00


	//   ....[1]....
        /*0110*/ 	.word	0x00002a30


	//----- nvinfo : EIATTR_REQNTID
	.align		4
.L_39:
        /*0114*/ 	.byte	0x04, 0x10
        /*0116*/ 	.short	(.L_41 - .L_40)
.L_40:
        /*0118*/ 	.word	0x00000100
        /*011c*/ 	.word	0x00000001
        /*0120*/ 	.word	0x00000001
.L_41:


//--------------------- .nv.callgraph             --------------------------
	.section	.nv.callgraph,"",@"SHT_CUDA_CALLGRAPH"
	.align	4
	.sectionentsize	8
	.align		4
        /*0000*/ 	.word	0x00000000
	.align		4
        /*0004*/ 	.word	0xffffffff
	.align		4
        /*0008*/ 	.word	0x00000000
	.align		4
        /*000c*/ 	.word	0xfffffffe
	.align		4
        /*0010*/ 	.word	0x00000000
	.align		4
        /*0014*/ 	.word	0xfffffffd
	.align		4
        /*0018*/ 	.word	0x00000000
	.align		4
        /*001c*/ 	.word	0xfffffffc


//--------------------- .nv.rel.action            --------------------------
	.section	.nv.rel.action,"",@"SHT_CUDA_RELOCINFO"
	.align	8
	.sectionentsize	8
        /*0000*/ 	.byte	0x73, 0x00, 0x00, 0x00, 0x00, 0x00, 0x00, 0x00, 0x00, 0x00, 0x00, 0x11, 0x25, 0x00, 0x05, 0x36


//--------------------- .nv.constant0.matmul_kernel --------------------------
	.section	.nv.constant0.matmul_kernel,"a",@progbits
	.sectionflags	@""
	.align	4
.nv.constant0.matmul_kernel:
	.zero		432


//--------------------- .text.matmul_kernel       --------------------------
	.section	.text.matmul_kernel,"ax",@progbits
	.sectioninfo	@"SHI_REGISTERS=128"
	.align	128
        .global         matmul_kernel
        .type           matmul_kernel,@function
        .size           matmul_kernel,(.L_x_4 - matmul_kernel)
        .other          matmul_kernel,@"STO_CUDA_ENTRY STV_DEFAULT"
matmul_kernel:
.text.matmul_kernel:
[----:B------:R-:W-:Y:S02]  /*0000*/  IMAD.MOV.U32 R1, RZ, RZ, c[0x0][0x28] ;  /* 0x00000a00ff017624 */ /* 0x000fe400078e00ff */
[----:B------:R-:W-:Y:S01]  /*0010*/  IMAD.MOV.U32 R0, RZ, RZ, c[0x0][0x17c] ;  /* 0x00005f00ff007624 */ /* 0x000fe200078e00ff */
[----:B------:R-:W0:Y:S01]  /*0020*/  S2R R5, SR_CTAID.X ;  /* 0x0000000000057919 */ /* 0x000e220000002500 */
[----:B------:R-:W-:Y:S02]  /*0030*/  ULDC UR4, c[0x0][0x180] ;  /* 0x0000600000047ab9 */ /* 0x000fe40000000800 */
[----:B------:R-:W-:Y:S01]  /*0040*/  ULDC.64 UR6, c[0x0][0x118] ;  /* 0x0000460000067ab9 */ /* 0x000fe20000000a00 */
[----:B------:R-:W-:Y:S01]  /*0050*/  IADD3 R0, R0, 0x7f, RZ ;  /* 0x0000007f00007810 */ /* 0x000fe20007ffe0ff */
[----:B------:R-:W1:Y:S03]  /*0060*/  S2R R105, SR_TID.X ;  /* 0x0000000000697919 */ /* 0x000e660000002100 */
[----:B------:R-:W-:-:S04]  /*0070*/  SHF.R.S32.HI R3, RZ, 0x1f, R0 ;  /* 0x0000001fff037819 */ /* 0x000fc80000011400 */
[----:B------:R-:W-:-:S04]  /*0080*/  LEA.HI R3, R3, R0, RZ, 0x7 ;  /* 0x0000000003037211 */ /* 0x000fc800078f38ff */
[----:B------:R-:W-:-:S05]  /*0090*/  SHF.R.S32.HI R3, RZ, 0x7, R3 ;  /* 0x00000007ff037819 */ /* 0x000fca0000011403 */
[----:B------:R-:W-:Y:S01]  /*00a0*/  IMAD.SHL.U32 R4, R3, 0x8, RZ ;  /* 0x0000000803047824 */ /* 0x000fe200078e00ff */
[----:B0-----:R-:W-:-:S04]  /*00b0*/  IABS R8, R5 ;  /* 0x0000000500087213 */ /* 0x001fc80000000000 */
[-C--:B------:R-:W-:Y:S02]  /*00c0*/  IABS R7, R4.reuse ;  /* 0x0000000400077213 */ /* 0x080fe40000000000 */
[----:B------:R-:W-:Y:S02]  /*00d0*/  IABS R10, R4 ;  /* 0x00000004000a7213 */ /* 0x000fe40000000000 */
[----:B------:R-:W0:Y:S01]  /*00e0*/  I2F.RP R0, R7 ;  /* 0x0000000700007306 */ /* 0x000e220000209400 */
[----:B-1----:R-:W-:Y:S02]  /*00f0*/  SHF.R.U32.HI R103, RZ, 0x5, R105 ;  /* 0x00000005ff677819 */ /* 0x002fe40000011669 */
[----:B------:R-:W-:Y:S02]  /*0100*/  LOP3.LUT R104, R105, 0x1f, RZ, 0xc0, !PT ;  /* 0x0000001f69687812 */ /* 0x000fe400078ec0ff */
[----:B------:R-:W-:Y:S02]  /*0110*/  SGXT.U32 R103, R103, 0x3 ;  /* 0x000000036767781a */ /* 0x000fe40000000000 */
[----:B------:R-:W-:-:S02]  /*0120*/  LOP3.LUT R102, R105, 0xe0, RZ, 0xc0, !PT ;  /* 0x000000e069667812 */ /* 0x000fc400078ec0ff */
[C---:B------:R-:W-:Y:S02]  /*0130*/  LOP3.LUT R101, R103.reuse, 0x8, RZ, 0xfc, !PT ;  /* 0x0000000867657812 */ /* 0x040fe400078efcff */
[C---:B------:R-:W-:Y:S02]  /*0140*/  LOP3.LUT R100, R103.reuse, 0x10, RZ, 0xfc, !PT ;  /* 0x0000001067647812 */ /* 0x040fe400078efcff */
[----:B------:R-:W-:Y:S01]  /*0150*/  LOP3.LUT R99, R103, 0x18, RZ, 0xfc, !PT ;  /* 0x0000001867637812 */ /* 0x000fe200078efcff */
[----:B0-----:R-:W0:Y:S02]  /*0160*/  MUFU.RCP R0, R0 ;  /* 0x0000000000007308 */ /* 0x001e240000001000 */
[----:B0-----:R-:W-:Y:S01]  /*0170*/  IADD3 R2, R0, 0xffffffe, RZ ;  /* 0x0ffffffe00027810 */ /* 0x001fe20007ffe0ff */
[----:B------:R-:W-:-:S05]  /*0180*/  IMAD.MOV R0, RZ, RZ, -R10 ;  /* 0x000000ffff007224 */ /* 0x000fca00078e0a0a */
[----:B------:R0:W1:Y:S02]  /*0190*/  F2I.FTZ.U32.TRUNC.NTZ R3, R2 ;  /* 0x0000000200037305 */ /* 0x000064000021f000 */
[----:B0-----:R-:W-:Y:S02]  /*01a0*/  IMAD.MOV.U32 R2, RZ, RZ, RZ ;  /* 0x000000ffff027224 */ /* 0x001fe400078e00ff */
[----:B-1----:R-:W-:-:S04]  /*01b0*/  IMAD.MOV R6, RZ, RZ, -R3 ;  /* 0x000000ffff067224 */ /* 0x002fc800078e0a03 */
[----:B------:R-:W-:Y:S02]  /*01c0*/  IMAD R9, R6, R7, RZ ;  /* 0x0000000706097224 */ /* 0x000fe400078e02ff */
[----:B------:R-:W-:Y:S02]  /*01d0*/  IMAD.MOV.U32 R6, RZ, RZ, R8 ;  /* 0x000000ffff067224 */ /* 0x000fe400078e0008 */
[----:B------:R-:W-:-:S06]  /*01e0*/  IMAD.HI.U32 R3, R3, R9, R2 ;  /* 0x0000000903037227 */ /* 0x000fcc00078e0002 */
[----:B------:R-:W-:-:S04]  /*01f0*/  IMAD.HI.U32 R3, R3, R6, RZ ;  /* 0x0000000603037227 */ /* 0x000fc800078e00ff */
[----:B------:R-:W-:-:S05]  /*0200*/  IMAD R0, R3, R0, R6 ;  /* 0x0000000003007224 */ /* 0x000fca00078e0206 */
[----:B------:R-:W-:-:S13]  /*0210*/  ISETP.GT.U32.AND P1, PT, R7, R0, PT ;  /* 0x000000000700720c */ /* 0x000fda0003f24070 */
[----:B------:R-:W-:Y:S01]  /*0220*/  @!P1 IMAD.IADD R0, R0, 0x1, -R7 ;  /* 0x0000000100009824 */ /* 0x000fe200078e0a07 */
[----:B------:R-:W-:Y:S02]  /*0230*/  @!P1 IADD3 R3, R3, 0x1, RZ ;  /* 0x0000000103039810 */ /* 0x000fe40007ffe0ff */
[----:B------:R-:W-:Y:S02]  /*0240*/  ISETP.NE.AND P1, PT, R4, RZ, PT ;  /* 0x000000ff0400720c */ /* 0x000fe40003f25270 */
[----:B------:R-:W-:Y:S02]  /*0250*/  ISETP.GE.U32.AND P0, PT, R0, R7, PT ;  /* 0x000000070000720c */ /* 0x000fe40003f06070 */
[----:B------:R-:W-:-:S04]  /*0260*/  LOP3.LUT R0, R5, R4, RZ, 0x3c, !PT ;  /* 0x0000000405007212 */ /* 0x000fc800078e3cff */
[----:B------:R-:W-:Y:S01]  /*0270*/  ISETP.GE.AND P2, PT, R0, RZ, PT ;  /* 0x000000ff0000720c */ /* 0x000fe20003f46270 */
[----:B------:R-:W-:-:S05]  /*0280*/  IMAD.MOV.U32 R0, RZ, RZ, 0x1f ;  /* 0x0000001fff007424 */ /* 0x000fca00078e00ff */
[----:B------:R-:W-:Y:S02]  /*0290*/  IADD3 R0, R0, c[0x0][0x178], RZ ;  /* 0x00005e0000007a10 */ /* 0x000fe40007ffe0ff */
[----:B------:R-:W-:-:S05]  /*02a0*/  @P0 IADD3 R3, R3, 0x1, RZ ;  /* 0x0000000103030810 */ /* 0x000fca0007ffe0ff */
[----:B------:R-:W-:Y:S01]  /*02b0*/  IMAD.MOV.U32 R2, RZ, RZ, R3 ;  /* 0x000000ffff027224 */ /* 0x000fe200078e0003 */
[----:B------:R-:W-:-:S03]  /*02c0*/  SHF.R.S32.HI R3, RZ, 0x1f, R0 ;  /* 0x0000001fff037819 */ /* 0x000fc60000011400 */
[----:B------:R-:W-:Y:S01]  /*02d0*/  @!P2 IMAD.MOV R2, RZ, RZ, -R2 ;  /* 0x000000ffff02a224 */ /* 0x000fe200078e0a02 */
[----:B------:R-:W-:Y:S02]  /*02e0*/  @!P1 LOP3.LUT R2, RZ, R4, RZ, 0x33, !PT ;  /* 0x00000004ff029212 */ /* 0x000fe400078e33ff */
[----:B------:R-:W-:-:S03]  /*02f0*/  LEA.HI R3, R3, R0, RZ, 0x5 ;  /* 0x0000000003037211 */ /* 0x000fc600078f28ff */
[----:B------:R-:W-:Y:S02]  /*0300*/  IMAD.SHL.U32 R6, R2, 0x8, RZ ;  /* 0x0000000802067824 */ /* 0x000fe400078e00ff */
[----:B------:R-:W-:-:S03]  /*0310*/  IMAD.MOV R2, RZ, RZ, -R2 ;  /* 0x000000ffff027224 */ /* 0x000fc600078e0a02 */
[----:B------:R-:W-:Y:S01]  /*0320*/  LEA.HI.SX32 R3, R3, -R6, 0x1b ;  /* 0x8000000603037211 */ /* 0x000fe200078fdaff */
[----:B------:R-:W-:-:S03]  /*0330*/  IMAD R4, R4, R2, R5 ;  /* 0x0000000204047224 */ /* 0x000fc600078e0205 */
[----:B------:R-:W-:Y:S02]  /*0340*/  IMNMX R11, R3, 0x8, PT ;  /* 0x00000008030b7817 */ /* 0x000fe40003800200 */
[----:B------:R-:W-:Y:S02]  /*0350*/  IABS R9, R4 ;  /* 0x0000000400097213 */ /* 0x000fe40000000000 */
[----:B------:R-:W-:-:S04]  /*0360*/  IABS R7, R11 ;  /* 0x0000000b00077213 */ /* 0x000fc80000000000 */
[----:B------:R-:W0:Y:S08]  /*0370*/  I2F.RP R0, R7 ;  /* 0x0000000700007306 */ /* 0x000e300000209400 */
[----:B0-----:R-:W0:Y:S02]  /*0380*/  MUFU.RCP R0, R0 ;  /* 0x0000000000007308 */ /* 0x001e240000001000 */
[----:B0-----:R-:W-:-:S06]  /*0390*/  IADD3 R3, R0, 0xffffffe, RZ ;  /* 0x0ffffffe00037810 */ /* 0x001fcc0007ffe0ff */
[----:B------:R-:W0:Y:S02]  /*03a0*/  F2I.FTZ.U32.TRUNC.NTZ R3, R3 ;  /* 0x0000000300037305 */ /* 0x000e24000021f000 */
[----:B0-----:R-:W-:-:S04]  /*03b0*/  IMAD.MOV R8, RZ, RZ, -R3 ;  /* 0x000000ffff087224 */ /* 0x001fc800078e0a03 */
[----:B------:R-:W-:Y:S01]  /*03c0*/  IMAD.MOV.U32 R2, RZ, RZ, R8 ;  /* 0x000000ffff027224 */ /* 0x000fe200078e0008 */
[----:B------:R-:W-:-:S03]  /*03d0*/  IABS R8, R11 ;  /* 0x0000000b00087213 */ /* 0x000fc60000000000 */
[----:B------:R-:W-:Y:S02]  /*03e0*/  IMAD R5, R2, R7, RZ ;  /* 0x0000000702057224 */ /* 0x000fe400078e02ff */
[----:B------:R-:W-:Y:S02]  /*03f0*/  IMAD.MOV.U32 R2, RZ, RZ, RZ ;  /* 0x000000ffff027224 */ /* 0x000fe400078e00ff */
[----:B------:R-:W-:Y:S02]  /*0400*/  IMAD.MOV R0, RZ, RZ, -R8 ;  /* 0x000000ffff007224 */ /* 0x000fe400078e0a08 */
[----:B------:R-:W-:-:S06]  /*0410*/  IMAD.HI.U32 R2, R3, R5, R2 ;  /* 0x0000000503027227 */ /* 0x000fcc00078e0002 */
[----:B------:R-:W-:-:S04]  /*0420*/  IMAD.HI.U32 R2, R2, R9, RZ ;  /* 0x0000000902027227 */ /* 0x000fc800078e00ff */
[----:B------:R-:W-:-:S05]  /*0430*/  IMAD R0, R2, R0, R9 ;  /* 0x0000000002007224 */ /* 0x000fca00078e0209 */
[----:B------:R-:W-:-:S13]  /*0440*/  ISETP.GT.U32.AND P1, PT, R7, R0, PT ;  /* 0x000000000700720c */ /* 0x000fda0003f24070 */
[----:B------:R-:W-:Y:S01]  /*0450*/  @!P1 IMAD.IADD R0, R0, 0x1, -R7 ;  /* 0x0000000100009824 */ /* 0x000fe200078e0a07 */
[----:B------:R-:W-:Y:S02]  /*0460*/  @!P1 IADD3 R2, R2, 0x1, RZ ;  /* 0x0000000102029810 */ /* 0x000fe40007ffe0ff */
[----:B------:R-:W-:Y:S02]  /*0470*/  ISETP.NE.AND P1, PT, R11, RZ, PT ;  /* 0x000000ff0b00720c */ /* 0x000fe40003f25270 */
[----:B------:R-:W-:Y:S01]  /*0480*/  ISETP.GE.U32.AND P0, PT, R0, R7, PT ;  /* 0x000000070000720c */ /* 0x000fe20003f06070 */
[----:B------:R-:W-:Y:S01]  /*0490*/  IMAD.MOV.U32 R7, RZ, RZ, c[0x0][0x180] ;  /* 0x00006000ff077624 */ /* 0x000fe200078e00ff */
[----:B------:R-:W-:-:S04]  /*04a0*/  LOP3.LUT R0, R4, R11, RZ, 0x3c, !PT ;  /* 0x0000000b04007212 */ /* 0x000fc800078e3cff */
[----:B------:R-:W-:Y:S02]  /*04b0*/  ISETP.GE.AND P2, PT, R0, RZ, PT ;  /* 0x000000ff0000720c */ /* 0x000fe40003f46270 */
[----:B------:R-:W-:-:S05]  /*04c0*/  IADD3 R7, R7, 0x1f, RZ ;  /* 0x0000001f07077810 */ /* 0x000fca0007ffe0ff */
[----:B------:R-:W-:Y:S02]  /*04d0*/  @P0 IADD3 R2, R2, 0x1, RZ ;  /* 0x0000000102020810 */ /* 0x000fe40007ffe0ff */
[----:B------:R-:W-:-:S04]  /*04e0*/  ISETP.GT.AND P0, PT, R7, 0x1f, PT ;  /* 0x0000001f0700780c */ /* 0x000fc80003f04270 */
[----:B------:R-:W-:Y:S01]  /*04f0*/  @!P2 IMAD.MOV R2, RZ, RZ, -R2 ;  /* 0x000000ffff02a224 */ /* 0x000fe200078e0a02 */
[----:B------:R-:W-:-:S05]  /*0500*/  @!P1 LOP3.LUT R2, RZ, R11, RZ, 0x33, !PT ;  /* 0x0000000bff029212 */ /* 0x000fca00078e33ff */
[----:B------:R-:W-:Y:S02]  /*0510*/  IMAD.MOV R0, RZ, RZ, -R2 ;  /* 0x000000ffff007224 */ /* 0x000fe400078e0a02 */
[----:B------:R-:W-:Y:S02]  /*0520*/  IMAD.SHL.U32 R2, R2, 0x80, RZ ;  /* 0x0000008002027824 */ /* 0x000fe400078e00ff */
[----:B------:R-:W-:-:S03]  /*0530*/  IMAD R0, R11, R0, R4 ;  /* 0x000000000b007224 */ /* 0x000fc600078e0204 */
[----:B------:R-:W-:Y:S01]  /*0540*/  LOP3.LUT R98, R2, R103, RZ, 0xfc, !PT ;  /* 0x0000006702627212 */ /* 0x000fe200078efcff */
[----:B------:R-:W-:Y:S01]  /*0550*/  IMAD.IADD R3, R6, 0x1, R0 ;  /* 0x0000000106037824 */ /* 0x000fe200078e0200 */
[C-C-:B------:R-:W-:Y:S02]  /*0560*/  LOP3.LUT R97, R2.reuse, 0x8, R103.reuse, 0xfe, !PT ;  /* 0x0000000802617812 */ /* 0x140fe400078efe67 */
[C-C-:B------:R-:W-:Y:S01]  /*0570*/  LOP3.LUT R96, R2.reuse, 0x10, R103.reuse, 0xfe, !PT ;  /* 0x0000001002607812 */ /* 0x140fe200078efe67 */
[----:B------:R-:W-:Y:S01]  /*0580*/  IMAD R18, R3, 0x20, R104 ;  /* 0x0000002003127824 */ /* 0x000fe200078e0268 */
[----:B------:R-:W-:Y:S02]  /*0590*/  LOP3.LUT R95, R2, 0x18, R103, 0xfe, !PT ;  /* 0x00000018025f7812 */ /* 0x000fe400078efe67 */
[C---:B------:R-:W-:Y:S02]  /*05a0*/  LOP3.LUT R94, R98.reuse, 0x20, RZ, 0xfc, !PT ;  /* 0x00000020625e7812 */ /* 0x040fe400078efcff */
[----:B------:R-:W-:-:S02]  /*05b0*/  LOP3.LUT R93, R98, 0x28, RZ, 0xfc, !PT ;  /* 0x00000028625d7812 */ /* 0x000fc400078efcff */
[C---:B------:R-:W-:Y:S02]  /*05c0*/  LOP3.LUT R92, R98.reuse, 0x30, RZ, 0xfc, !PT ;  /* 0x00000030625c7812 */ /* 0x040fe400078efcff */
[C---:B------:R-:W-:Y:S02]  /*05d0*/  LOP3.LUT R91, R98.reuse, 0x38, RZ, 0xfc, !PT ;  /* 0x00000038625b7812 */ /* 0x040fe400078efcff */
[C---:B------:R-:W-:Y:S02]  /*05e0*/  LOP3.LUT R90, R98.reuse, 0x40, RZ, 0xfc, !PT ;  /* 0x00000040625a7812 */ /* 0x040fe400078efcff */
[C---:B------:R-:W-:Y:S02]  /*05f0*/  LOP3.LUT R89, R98.reuse, 0x48, RZ, 0xfc, !PT ;  /* 0x0000004862597812 */ /* 0x040fe400078efcff */
[C---:B------:R-:W-:Y:S02]  /*0600*/  LOP3.LUT R88, R98.reuse, 0x50, RZ, 0xfc, !PT ;  /* 0x0000005062587812 */ /* 0x040fe400078efcff */
[----:B------:R-:W-:-:S02]  /*0610*/  LOP3.LUT R87, R98, 0x58, RZ, 0xfc, !PT ;  /* 0x0000005862577812 */ /* 0x000fc400078efcff */
[C---:B------:R-:W-:Y:S02]  /*0620*/  LOP3.LUT R86, R98.reuse, 0x60, RZ, 0xfc, !PT ;  /* 0x0000006062567812 */ /* 0x040fe400078efcff */
[C---:B------:R-:W-:Y:S02]  /*0630*/  LOP3.LUT R57, R98.reuse, 0x68, RZ, 0xfc, !PT ;  /* 0x0000006862397812 */ /* 0x040fe400078efcff */
[C---:B------:R-:W-:Y:S02]  /*0640*/  LOP3.LUT R56, R98.reuse, 0x70, RZ, 0xfc, !PT ;  /* 0x0000007062387812 */ /* 0x040fe400078efcff */
[----:B------:R-:W-:Y:S01]  /*0650*/  LOP3.LUT R19, R98, 0x78, RZ, 0xfc, !PT ;  /* 0x0000007862137812 */ /* 0x000fe200078efcff */
[----:B------:R-:W-:Y:S05]  /*0660*/  @P0 BRA `(.L_x_0) ;  /* 0x0000006000000947 */ /* 0x000fea0003800000 */
[----:B------:R-:W-:Y:S01]  /*0670*/  IMAD.SHL.U32 R17, R105, 0x20, RZ ;  /* 0x0000002069117824 */ /* 0x000fe200078e00ff */
[----:B------:R-:W-:Y:S01]  /*0680*/  CS2R R48, SRZ ;  /* 0x0000000000307805 */ /* 0x000fe2000001ff00 */
[----:B------:R-:W-:Y:S01]  /*0690*/  CS2R R50, SRZ ;  /* 0x0000000000327805 */ /* 0x000fe2000001ff00 */
[----:B------:R-:W-:Y:S01]  /*06a0*/  CS2R R28, SRZ ;  /* 0x00000000001c7805 */ /* 0x000fe2000001ff00 */
[----:B------:R-:W-:Y:S01]  /*06b0*/  CS2R R30, SRZ ;  /* 0x00000000001e7805 */ /* 0x000fe2000001ff00 */
[----:B------:R-:W-:Y:S05]  /*06c0*/  BRA `(.L_x_1) ;  /* 0x00001b9000007947 */ /* 0x000fea0003800000 */
.L_x_0:
[----:B------:R-:W-:Y:S01]  /*06d0*/  IABS R0, c[0x0][0x17c] ;  /* 0x00005f0000007a13 */ /* 0x000fe20000000000 */
[----:B------:R-:W-:Y:S01]  /*06e0*/  CS2R R52, SRZ ;  /* 0x0000000000347805 */ /* 0x000fe2000001ff00 */
[----:B------:R-:W-:Y:S01]  /*06f0*/  IABS R2, c[0x0][0x178] ;  /* 0x00005e0000027a13 */ /* 0x000fe20000000000 */
[----:B------:R-:W-:Y:S01]  /*0700*/  CS2R R54, SRZ ;  /* 0x0000000000367805 */ /* 0x000fe2000001ff00 */
[----:B------:R-:W0:Y:S01]  /*0710*/  I2F.RP R3, R0 ;  /* 0x0000000000037306 */ /* 0x000e220000209400 */
[----:B------:R-:W-:Y:S01]  /*0720*/  IABS R12, R56 ;  /* 0x00000038000c7213 */ /* 0x000fe20000000000 */
[----:B------:R-:W-:Y:S01]  /*0730*/  CS2R R48, SRZ ;  /* 0x0000000000307805 */ /* 0x000fe2000001ff00 */
[----:B------:R-:W-:Y:S01]  /*0740*/  IABS R23, R89 ;  /* 0x0000005900177213 */ /* 0x000fe20000000000 */
[----:B------:R-:W-:Y:S01]  /*0750*/  CS2R R50, SRZ ;  /* 0x0000000000327805 */ /* 0x000fe2000001ff00 */
[----:B------:R-:W-:Y:S01]  /*0760*/  IABS R45, R98 ;  /* 0x00000062002d7213 */ /* 0x000fe20000000000 */
[----:B------:R-:W-:Y:S01]  /*0770*/  CS2R R46, SRZ ;  /* 0x00000000002e7805 */ /* 0x000fe2000001ff00 */
[----:B------:R-:W-:Y:S01]  /*0780*/  IABS R10, R19 ;  /* 0x00000013000a7213 */ /* 0x000fe20000000000 */
[----:B------:R-:W1:Y:S01]  /*0790*/  I2F.RP R6, R2 ;  /* 0x0000000200067306 */ /* 0x000e620000209400 */
[----:B------:R-:W-:-:S02]  /*07a0*/  IABS R17, R87 ;  /* 0x0000005700117213 */ /* 0x000fc40000000000 */
[----:B------:R-:W-:Y:S02]  /*07b0*/  IABS R33, R92 ;  /* 0x0000005c00217213 */ /* 0x000fe40000000000 */
[----:B------:R-:W-:Y:S02]  /*07c0*/  IABS R15, R86 ;  /* 0x00000056000f7213 */ /* 0x000fe40000000000 */
[----:B------:R-:W-:Y:S01]  /*07d0*/  IABS R25, R90 ;  /* 0x0000005a00197213 */ /* 0x000fe20000000000 */
[----:B0-----:R-:W0:Y:S01]  /*07e0*/  MUFU.RCP R3, R3 ;  /* 0x0000000300037308 */ /* 0x001e220000001000 */
[----:B------:R-:W-:Y:S02]  /*07f0*/  IABS R41, R96 ;  /* 0x0000006000297213 */ /* 0x000fe40000000000 */
[----:B------:R-:W-:Y:S02]  /*0800*/  IABS R21, R88 ;  /* 0x0000005800157213 */ /* 0x000fe40000000000 */
[----:B------:R-:W-:-:S02]  /*0810*/  IABS R31, R91 ;  /* 0x0000005b001f7213 */ /* 0x000fc40000000000 */
[----:B------:R-:W-:Y:S01]  /*0820*/  IABS R37, R94 ;  /* 0x0000005e00257213 */ /* 0x000fe20000000000 */
[----:B-1----:R-:W1:Y:S01]  /*0830*/  MUFU.RCP R6, R6 ;  /* 0x0000000600067308 */ /* 0x002e620000001000 */
[----:B------:R-:W-:Y:S02]  /*0840*/  IABS R35, R93 ;  /* 0x0000005d00237213 */ /* 0x000fe40000000000 */
[----:B------:R-:W-:Y:S02]  /*0850*/  IABS R39, R95 ;  /* 0x0000005f00277213 */ /* 0x000fe40000000000 */
[----:B------:R-:W-:Y:S02]  /*0860*/  IABS R43, R97 ;  /* 0x00000061002b7213 */ /* 0x000fe40000000000 */
[----:B------:R-:W-:Y:S02]  /*0870*/  IABS R59, R18 ;  /* 0x00000012003b7213 */ /* 0x000fe40000000000 */
[----:B0-----:R-:W-:-:S04]  /*0880*/  IADD3 R4, R3, 0xffffffe, RZ ;  /* 0x0ffffffe03047810 */ /* 0x001fc80007ffe0ff */
[----:B------:R0:W2:Y:S01]  /*0890*/  F2I.FTZ.U32.TRUNC.NTZ R5, R4 ;  /* 0x0000000400057305 */ /* 0x0000a2000021f000 */
[----:B-1----:R-:W-:-:S07]  /*08a0*/  IADD3 R8, R6, 0xffffffe, RZ ;  /* 0x0ffffffe06087810 */ /* 0x002fce0007ffe0ff */
[----:B------:R1:W3:Y:S01]  /*08b0*/  F2I.FTZ.U32.TRUNC.NTZ R9, R8 ;  /* 0x0000000800097305 */ /* 0x0002e2000021f000 */
[----:B0-----:R-:W-:Y:S02]  /*08c0*/  IMAD.MOV.U32 R4, RZ, RZ, RZ ;  /* 0x000000ffff047224 */ /* 0x001fe400078e00ff */
[----:B--2---:R-:W-:Y:S02]  /*08d0*/  IMAD.MOV R11, RZ, RZ, -R5 ;  /* 0x000000ffff0b7224 */ /* 0x004fe400078e0a05 */
[----:B-1----:R-:W-:Y:S02]  /*08e0*/  IMAD.MOV.U32 R8, RZ, RZ, RZ ;  /* 0x000000ffff087224 */ /* 0x002fe400078e00ff */
[----:B------:R-:W-:-:S04]  /*08f0*/  IMAD R11, R11, R0, RZ ;  /* 0x000000000b0b7224 */ /* 0x000fc800078e02ff */
[----:B------:R-:W-:Y:S01]  /*0900*/  IMAD.HI.U32 R5, R5, R11, R4 ;  /* 0x0000000b05057227 */ /* 0x000fe200078e0004 */
[----:B------:R-:W-:-:S03]  /*0910*/  SHF.R.S32.HI R4, RZ, 0x1f, R7 ;  /* 0x0000001fff047819 */ /* 0x000fc60000011407 */
[----:B------:R-:W-:Y:S01]  /*0920*/  IMAD.MOV.U32 R11, RZ, RZ, R12 ;  /* 0x000000ffff0b7224 */ /* 0x000fe200078e000c */
[----:B------:R-:W-:Y:S01]  /*0930*/  IABS R12, R57 ;  /* 0x00000039000c7213 */ /* 0x000fe20000000000 */
[----:B---3--:R-:W-:Y:S01]  /*0940*/  IMAD.MOV R13, RZ, RZ, -R9 ;  /* 0x000000ffff0d7224 */ /* 0x008fe200078e0a09 */
[----:B------:R-:W-:Y:S01]  /*0950*/  LEA.HI R7, R4, R7, RZ, 0x5 ;  /* 0x0000000704077211 */ /* 0x000fe200078f28ff */
[----:B------:R-:W-:-:S03]  /*0960*/  IMAD.HI.U32 R6, R5, R11, RZ ;  /* 0x0000000b05067227 */ /* 0x000fc600078e00ff */
[----:B------:R-:W-:Y:S01]  /*0970*/  SHF.R.S32.HI R7, RZ, 0x5, R7 ;  /* 0x00000005ff077819 */ /* 0x000fe20000011407 */
[----:B------:R-:W-:Y:S02]  /*0980*/  IMAD R13, R13, R2, RZ ;  /* 0x000000020d0d7224 */ /* 0x000fe400078e02ff */
[----:B------:R-:W-:Y:S02]  /*0990*/  IMAD.MOV R6, RZ, RZ, -R6 ;  /* 0x000000ffff067224 */ /* 0x000fe400078e0a06 */
[----:B------:R-:W-:-:S04]  /*09a0*/  IMAD.HI.U32 R4, R5, R12, RZ ;  /* 0x0000000c05047227 */ /* 0x000fc800078e00ff */
[----:B------:R-:W-:-:S04]  /*09b0*/  IMAD.HI.U32 R14, R9, R13, R8 ;  /* 0x0000000d090e7227 */ /* 0x000fc800078e0008 */
[----:B------:R-:W-:Y:S02]  /*09c0*/  IMAD R9, R0, R6, R11 ;  /* 0x0000000600097224 */ /* 0x000fe400078e020b */
[----:B------:R-:W-:-:S03]  /*09d0*/  IMAD.HI.U32 R11, R5, R23, RZ ;  /* 0x00000017050b7227 */ /* 0x000fc600078e00ff */
[C---:B------:R-:W-:Y:S01]  /*09e0*/  ISETP.GT.U32.AND P1, PT, R0.reuse, R9, PT ;  /* 0x000000090000720c */ /* 0x040fe20003f24070 */
[----:B------:R-:W-:Y:S02]  /*09f0*/  IMAD.MOV R13, RZ, RZ, -R4 ;  /* 0x000000ffff0d7224 */ /* 0x000fe400078e0a04 */
[----:B------:R-:W-:Y:S02]  /*0a00*/  IMAD.MOV R4, RZ, RZ, -R11 ;  /* 0x000000ffff047224 */ /* 0x000fe400078e0a0b */
[----:B------:R-:W-:Y:S02]  /*0a10*/  IMAD R11, R0, R13, R12 ;  /* 0x0000000d000b7224 */ /* 0x000fe400078e020c */
[----:B------:R-:W-:-:S03]  /*0a20*/  IMAD.HI.U32 R12, R5, R45, RZ ;  /* 0x0000002d050c7227 */ /* 0x000fc600078e00ff */
[----:B------:R-:W-:Y:S01]  /*0a30*/  ISETP.GT.U32.AND P2, PT, R0, R11, PT ;  /* 0x0000000b0000720c */ /* 0x000fe20003f44070 */
[----:B------:R-:W-:-:S04]  /*0a40*/  IMAD.HI.U32 R3, R5, R10, RZ ;  /* 0x0000000a05037227 */ /* 0x000fc800078e00ff */
[----:B------:R-:W-:Y:S02]  /*0a50*/  IMAD.MOV R12, RZ, RZ, -R12 ;  /* 0x000000ffff0c7224 */ /* 0x000fe400078e0a0c */
[----:B------:R-:W-:Y:S02]  /*0a60*/  IMAD.MOV R3, RZ, RZ, -R3 ;  /* 0x000000ffff037224 */ /* 0x000fe400078e0a03 */
[C---:B------:R-:W-:Y:S02]  /*0a70*/  IMAD R45, R0.reuse, R12, R45 ;  /* 0x0000000c002d7224 */ /* 0x040fe400078e022d */
[C---:B------:R-:W-:Y:S02]  /*0a80*/  IMAD R3, R0.reuse, R3, R10 ;  /* 0x0000000300037224 */ /* 0x040fe400078e020a */
[----:B------:R-:W-:Y:S01]  /*0a90*/  IMAD.HI.U32 R8, R5, R17, RZ ;  /* 0x0000001105087227 */ /* 0x000fe200078e00ff */
[C---:B------:R-:W-:Y:S02]  /*0aa0*/  ISETP.GT.U32.AND P3, PT, R0.reuse, R45, PT ;  /* 0x0000002d0000720c */ /* 0x040fe40003f64070 */
[----:B------:R-:W-:Y:S01]  /*0ab0*/  ISETP.GT.U32.AND P0, PT, R0, R3, PT ;  /* 0x000000030000720c */ /* 0x000fe20003f04070 */
[----:B------:R-:W-:-:S02]  /*0ac0*/  IMAD.MOV R8, RZ, RZ, -R8 ;  /* 0x000000ffff087224 */ /* 0x000fc400078e0a08 */
[----:B------:R-:W-:-:S04]  /*0ad0*/  IMAD.HI.U32 R6, R5, R15, RZ ;  /* 0x0000000f05067227 */ /* 0x000fc800078e00ff */
[----:B------:R-:W-:Y:S02]  /*0ae0*/  IMAD R17, R0, R8, R17 ;  /* 0x0000000800117224 */ /* 0x000fe400078e0211 */
[----:B------:R-:W-:-:S03]  /*0af0*/  IMAD.HI.U32 R8, R5, R33, RZ ;  /* 0x0000002105087227 */ /* 0x000fc600078e00ff */
[C---:B------:R-:W-:Y:S01]  /*0b00*/  ISETP.GT.U32.AND P5, PT, R0.reuse, R17, PT ;  /* 0x000000110000720c */ /* 0x040fe20003fa4070 */
[--C-:B------:R-:W-:Y:S02]  /*0b10*/  @!P3 IMAD.IADD R45, R45, 0x1, -R0.reuse ;  /* 0x000000012d2db824 */ /* 0x100fe400078e0a00 */
[--C-:B------:R-:W-:Y:S02]  /*0b20*/  @!P0 IMAD.IADD R3, R3, 0x1, -R0.reuse ;  /* 0x0000000103038824 */ /* 0x100fe400078e0a00 */
[C---:B------:R-:W-:Y:S01]  /*0b30*/  IMAD R23, R0.reuse, R4, R23 ;  /* 0x0000000400177224 */ /* 0x040fe200078e0217 */
[C---:B------:R-:W-:Y:S01]  /*0b40*/  ISETP.GT.U32.AND P0, PT, R0.reuse, R45, PT ;  /* 0x0000002d0000720c */ /* 0x040fe20003f04070 */
[----:B------:R-:W-:Y:S01]  /*0b50*/  @!P1 IMAD.IADD R9, R9, 0x1, -R0 ;  /* 0x0000000109099824 */ /* 0x000fe200078e0a00 */
[----:B------:R-:W-:Y:S01]  /*0b60*/  ISETP.GT.U32.AND P1, PT, R0, R3, PT ;  /* 0x000000030000720c */ /* 0x000fe20003f24070 */
[----:B------:R-:W-:Y:S02]  /*0b70*/  IMAD.MOV R8, RZ, RZ, -R8 ;  /* 0x000000ffff087224 */ /* 0x000fe400078e0a08 */
[----:B------:R-:W-:-:S04]  /*0b80*/  IMAD.HI.U32 R4, R5, R25, RZ ;  /* 0x0000001905047227 */ /* 0x000fc800078e00ff */
[----:B------:R-:W-:Y:S02]  /*0b90*/  IMAD.MOV R6, RZ, RZ, -R6 ;  /* 0x000000ffff067224 */ /* 0x000fe400078e0a06 */
[C---:B------:R-:W-:Y:S02]  /*0ba0*/  IMAD R33, R0.reuse, R8, R33 ;  /* 0x0000000800217224 */ /* 0x040fe400078e0221 */
[----:B------:R-:W-:Y:S01]  /*0bb0*/  @!P0 IMAD.IADD R45, R45, 0x1, -R0 ;  /* 0x000000012d2d8824 */ /* 0x000fe200078e0a00 */
[----:B------:R-:W-:Y:S01]  /*0bc0*/  ISETP.GT.U32.AND P0, PT, R0, R23, PT ;  /* 0x000000170000720c */ /* 0x000fe20003f04070 */
[----:B------:R-:W-:Y:S02]  /*0bd0*/  IMAD.MOV R4, RZ, RZ, -R4 ;  /* 0x000000ffff047224 */ /* 0x000fe400078e0a04 */
[----:B------:R-:W-:-:S04]  /*0be0*/  IMAD.HI.U32 R8, R5, R41, RZ ;  /* 0x0000002905087227 */ /* 0x000fc800078e00ff */
[----:B------:R-:W-:Y:S02]  /*0bf0*/  IMAD R13, R0, R6, R15 ;  /* 0x00000006000d7224 */ /* 0x000fe400078e020f */
[----:B------:R-:W-:-:S03]  /*0c00*/  IMAD.HI.U32 R10, R5, R21, RZ ;  /* 0x00000015050a7227 */ /* 0x000fc600078e00ff */
[----:B------:R-:W-:Y:S01]  /*0c10*/  ISETP.GT.U32.AND P4, PT, R0, R13, PT ;  /* 0x0000000d0000720c */ /* 0x000fe20003f84070 */
[----:B------:R-:W-:-:S04]  /*0c20*/  IMAD.HI.U32 R6, R5, R31, RZ ;  /* 0x0000001f05067227 */ /* 0x000fc800078e00ff */
[----:B------:R-:W-:Y:S01]  /*0c30*/  @!P2 IMAD.IADD R11, R11, 0x1, -R0 ;  /* 0x000000010b0ba824 */ /* 0x000fe200078e0a00 */
[C---:B------:R-:W-:Y:S01]  /*0c40*/  ISETP.GT.U32.AND P2, PT, R0.reuse, R9, PT ;  /* 0x000000090000720c */ /* 0x040fe20003f44070 */
[C---:B------:R-:W-:Y:S02]  /*0c50*/  IMAD R25, R0.reuse, R4, R25 ;  /* 0x0000000400197224 */ /* 0x040fe400078e0219 */
[----:B------:R-:W-:Y:S01]  /*0c60*/  IMAD.MOV R8, RZ, RZ, -R8 ;  /* 0x000000ffff087224 */ /* 0x000fe200078e0a08 */
[C---:B------:R-:W-:Y:S01]  /*0c70*/  ISETP.GT.U32.AND P3, PT, R0.reuse, R11, PT ;  /* 0x0000000b0000720c */ /* 0x040fe20003f64070 */
[----:B------:R-:W-:Y:S02]  /*0c80*/  IMAD.MOV R10, RZ, RZ, -R10 ;  /* 0x000000ffff0a7224 */ /* 0x000fe400078e0a0a */
[----:B------:R-:W-:Y:S02]  /*0c90*/  IMAD.MOV R6, RZ, RZ, -R6 ;  /* 0x000000ffff067224 */ /* 0x000fe400078e0a06 */
[----:B------:R-:W-:-:S02]  /*0ca0*/  IMAD R41, R0, R8, R41 ;  /* 0x0000000800297224 */ /* 0x000fc400078e0229 */
[----:B------:R-:W-:Y:S01]  /*0cb0*/  @!P1 IMAD.IADD R3, R3, 0x1, -R0 ;  /* 0x0000000103039824 */ /* 0x000fe200078e0a00 */
[----:B------:R-:W-:Y:S01]  /*0cc0*/  ISETP.GT.U32.AND P1, PT, R0, R25, PT ;  /* 0x000000190000720c */ /* 0x000fe20003f24070 */
[----:B------:R-:W-:-:S04]  /*0cd0*/  IMAD.HI.U32 R4, R5, R37, RZ ;  /* 0x0000002505047227 */ /* 0x000fc800078e00ff */
[C---:B------:R-:W-:Y:S02]  /*0ce0*/  IMAD R21, R0.reuse, R10, R21 ;  /* 0x0000000a00157224 */ /* 0x040fe400078e0215 */
[C---:B------:R-:W-:Y:S02]  /*0cf0*/  IMAD R31, R0.reuse, R6, R31 ;  /* 0x00000006001f7224 */ /* 0x040fe400078e021f */
[----:B------:R-:W-:Y:S01]  /*0d00*/  IMAD.HI.U32 R10, R5, R35, RZ ;  /* 0x00000023050a7227 */ /* 0x000fe200078e00ff */
[----:B------:R-:W-:-:S03]  /*0d10*/  ISETP.GT.U32.AND P6, PT, R0, R21, PT ;  /* 0x000000150000720c */ /* 0x000fc60003fc4070 */
[----:B------:R-:W-:-:S04]  /*0d20*/  IMAD.HI.U32 R6, R5, R39, RZ ;  /* 0x0000002705067227 */ /* 0x000fc800078e00ff */
[----:B------:R-:W-:Y:S01]  /*0d30*/  @!P0 IMAD.IADD R23, R23, 0x1, -R0 ;  /* 0x0000000117178824 */ /* 0x000fe200078e0a00 */
[----:B------:R-:W-:Y:S01]  /*0d40*/  ISETP.GT.U32.AND P0, PT, R0, R41, PT ;  /* 0x000000290000720c */ /* 0x000fe20003f04070 */
[----:B------:R-:W-:-:S04]  /*0d50*/  IMAD.HI.U32 R5, R5, R43, RZ ;  /* 0x0000002b05057227 */ /* 0x000fc800078e00ff */
[----:B------:R-:W-:Y:S02]  /*0d60*/  IMAD.MOV R4, RZ, RZ, -R4 ;  /* 0x000000ffff047224 */ /* 0x000fe400078e0a04 */
[----:B------:R-:W-:Y:S02]  /*0d70*/  IMAD.MOV R5, RZ, RZ, -R5 ;  /* 0x000000ffff057224 */ /* 0x000fe400078e0a05 */
[C---:B------:R-:W-:Y:S02]  /*0d80*/  IMAD R37, R0.reuse, R4, R37 ;  /* 0x0000000400257224 */ /* 0x040fe400078e0225 */
[----:B------:R-:W-:Y:S02]  /*0d90*/  IMAD.MOV R10, RZ, RZ, -R10 ;  /* 0x000000ffff0a7224 */ /* 0x000fe400078e0a0a */
[C---:B------:R-:W-:Y:S01]  /*0da0*/  IMAD R43, R0.reuse, R5, R43 ;  /* 0x00000005002b7224 */ /* 0x040fe200078e022b */
[----:B------:R-:W-:Y:S01]  /*0db0*/  SHF.R.U32.HI R5, RZ, 0x2, R105 ;  /* 0x00000002ff057819 */ /* 0x000fe20000011669 */
[--C-:B------:R-:W-:Y:S01]  /*0dc0*/  @!P2 IMAD.IADD R9, R9, 0x1, -R0.reuse ;  /* 0x000000010909a824 */ /* 0x100fe200078e0a00 */
[C---:B------:R-:W-:Y:S01]  /*0dd0*/  ISETP.GT.U32.AND P2, PT, R0.reuse, R31, PT ;  /* 0x0000001f0000720c */ /* 0x040fe20003f44070 */
[--C-:B------:R-:W-:Y:S01]  /*0de0*/  @!P3 IMAD.IADD R11, R11, 0x1, -R0.reuse ;  /* 0x000000010b0bb824 */ /* 0x100fe200078e0a00 */
[C---:B------:R-:W-:Y:S01]  /*0df0*/  ISETP.GT.U32.AND P3, PT, R0.reuse, R33, PT ;  /* 0x000000210000720c */ /* 0x040fe20003f64070 */
[----:B------:R-:W-:Y:S01]  /*0e00*/  @!P5 IMAD.IADD R17, R17, 0x1, -R0 ;  /* 0x000000011111d824 */ /* 0x000fe200078e0a00 */
[C---:B------:R-:W-:Y:S01]  /*0e10*/  ISETP.GT.U32.AND P5, PT, R0.reuse, R37, PT ;  /* 0x000000250000720c */ /* 0x040fe20003fa4070 */
[----:B------:R-:W-:-:S02]  /*0e20*/  IMAD R35, R0, R10, R35 ;  /* 0x0000000a00237224 */ /* 0x000fc400078e0223 */
[----:B------:R-:W-:Y:S01]  /*0e30*/  @!P1 IMAD.IADD R25, R25, 0x1, -R0 ;  /* 0x0000000119199824 */ /* 0x000fe200078e0a00 */
[----:B------:R-:W-:Y:S01]  /*0e40*/  ISETP.GT.U32.AND P1, PT, R0, R43, PT ;  /* 0x0000002b0000720c */ /* 0x000fe20003f24070 */
[----:B------:R-:W-:-:S04]  /*0e50*/  IMAD.HI.U32 R14, R14, R59, RZ ;  /* 0x0000003b0e0e7227 */ /* 0x000fc800078e00ff */
[----:B------:R-:W-:Y:S02]  /*0e60*/  IMAD.MOV R6, RZ, RZ, -R6 ;  /* 0x000000ffff067224 */ /* 0x000fe400078e0a06 */
[--C-:B------:R-:W-:Y:S01]  /*0e70*/  @!P4 IMAD.IADD R13, R13, 0x1, -R0.reuse ;  /* 0x000000010d0dc824 */ /* 0x100fe200078e0a00 */
[C---:B------:R-:W-:Y:S01]  /*0e80*/  ISETP.GT.U32.AND P4, PT, R0.reuse, R35, PT ;  /* 0x000000230000720c */ /* 0x040fe20003f84070 */
[----:B------:R-:W-:Y:S01]  /*0e90*/  @!P0 IMAD.IADD R41, R41, 0x1, -R0 ;  /* 0x0000000129298824 */ /* 0x000fe200078e0a00 */
[C---:B------:R-:W-:Y:S01]  /*0ea0*/  ISETP.GT.U32.AND P0, PT, R0.reuse, R25, PT ;  /* 0x000000190000720c */ /* 0x040fe20003f04070 */
[----:B------:R-:W-:Y:S02]  /*0eb0*/  IMAD.MOV R14, RZ, RZ, -R14 ;  /* 0x000000ffff0e7224 */ /* 0x000fe400078e0a0e */
[----:B------:R-:W-:Y:S02]  /*0ec0*/  IMAD R39, R0, R6, R39 ;  /* 0x0000000600277224 */ /* 0x000fe400078e0227 */
[----:B------:R-:W-:-:S02]  /*0ed0*/  IMAD R59, R2, R14, R59 ;  /* 0x0000000e023b7224 */ /* 0x000fc400078e023b */
[--C-:B------:R-:W-:Y:S01]  /*0ee0*/  @!P6 IMAD.IADD R21, R21, 0x1, -R0.reuse ;  /* 0x000000011515e824 */ /* 0x100fe200078e0a00 */
[----:B------:R-:W-:Y:S01]  /*0ef0*/  ISETP.GT.U32.AND P6, PT, R0, R39, PT ;  /* 0x000000270000720c */ /* 0x000fe20003fc4070 */
[--C-:B------:R-:W-:Y:S01]  /*0f00*/  @!P2 IMAD.IADD R31, R31, 0x1, -R0.reuse ;  /* 0x000000011f1fa824 */ /* 0x100fe200078e0a00 */
[----:B------:R-:W-:Y:S01]  /*0f10*/  ISETP.GT.U32.AND P2, PT, R2, R59, PT ;  /* 0x0000003b0200720c */ /* 0x000fe20003f44070 */
[--C-:B------:R-:W-:Y:S01]  /*0f20*/  @!P3 IMAD.IADD R33, R33, 0x1, -R0.reuse ;  /* 0x000000012121b824 */ /* 0x100fe200078e0a00 */
[C---:B------:R-:W-:Y:S01]  /*0f30*/  ISETP.GT.U32.AND P3, PT, R0.reuse, R13, PT ;  /* 0x0000000d0000720c */ /* 0x040fe20003f64070 */
        /* <DEDUP_REMOVED lines=8> */
[----:B------:R-:W-:Y:S01]  /*0fc0*/  @!P6 IMAD.IADD R39, R39, 0x1, -R0 ;  /* 0x000000012727e824 */ /* 0x000fe200078e0a00 */
[C---:B------:R-:W-:Y:S01]  /*0fd0*/  ISETP.GT.U32.AND P6, PT, R0.reuse, R23, PT ;  /* 0x000000170000720c */ /* 0x040fe20003fc4070 */
[----:B------:R-:W-:Y:S01]  /*0fe0*/  @!P2 IMAD.IADD R59, R59, 0x1, -R2 ;  /* 0x000000013b3ba824 */ /* 0x000fe200078e0a02 */
[C---:B------:R-:W-:Y:S01]  /*0ff0*/  ISETP.GT.U32.AND P2, PT, R0.reuse, R33, PT ;  /* 0x000000210000720c */ /* 0x040fe20003f44070 */
[--C-:B------:R-:W-:Y:S01]  /*1000*/  @!P3 IMAD.IADD R13, R13, 0x1, -R0.reuse ;  /* 0x000000010d0db824 */ /* 0x100fe200078e0a00 */
[C---:B------:R-:W-:Y:S01]  /*1010*/  ISETP.GT.U32.AND P3, PT, R0.reuse, R35, PT ;  /* 0x000000230000720c */ /* 0x040fe20003f64070 */
[--C-:B------:R-:W-:Y:S01]  /*1020*/  @!P5 IMAD.IADD R21, R21, 0x1, -R0.reuse ;  /* 0x000000011515d824 */ /* 0x100fe200078e0a00 */
[----:B------:R-:W-:Y:S01]  /*1030*/  ISETP.GT.U32.AND P5, PT, R0, R39, PT ;  /* 0x000000270000720c */ /* 0x000fe20003fa4070 */
[--C-:B------:R-:W-:Y:S01]  /*1040*/  @!P1 IMAD.IADD R31, R31, 0x1, -R0.reuse ;  /* 0x000000011f1f9824 */ /* 0x100fe200078e0a00 */
[----:B------:R-:W-:Y:S01]  /*1050*/  ISETP.GT.U32.AND P1, PT, R2, R59, PT ;  /* 0x0000003b0200720c */ /* 0x000fe20003f24070 */
[--C-:B------:R-:W-:Y:S01]  /*1060*/  @!P4 IMAD.IADD R17, R17, 0x1, -R0.reuse ;  /* 0x000000011111c824 */ /* 0x100fe200078e0a00 */
[----:B------:R-:W-:Y:S01]  /*1070*/  ISETP.GT.U32.AND P4, PT, R0, R37, PT ;  /* 0x000000250000720c */ /* 0x000fe20003f84070 */
[----:B------:R-:W-:Y:S01]  /*1080*/  @!P0 IMAD.IADD R41, R41, 0x1, -R0 ;  /* 0x0000000129298824 */ /* 0x000fe200078e0a00 */
[----:B------:R-:W-:Y:S01]  /*1090*/  ISETP.GE.AND P0, PT, R57, RZ, PT ;  /* 0x000000ff3900720c */ /* 0x000fe20003f06270 */
[----:B------:R-:W-:-:S02]  /*10a0*/  IMAD.SHL.U32 R4, R105, 0x2, RZ ;  /* 0x0000000269047824 */ /* 0x000fc400078e00ff */
[--C-:B------:R-:W-:Y:S01]  /*10b0*/  @!P2 IMAD.IADD R33, R33, 0x1, -R0.reuse ;  /* 0x000000012121a824 */ /* 0x100fe200078e0a00 */
[----:B------:R-:W-:Y:S01]  /*10c0*/  ISETP.GE.AND P2, PT, R19, RZ, PT ;  /* 0x000000ff1300720c */ /* 0x000fe20003f46270 */
[--C-:B------:R-:W-:Y:S01]  /*10d0*/  @!P3 IMAD.IADD R35, R35, 0x1, -R0.reuse ;  /* 0x000000012323b824 */ /* 0x100fe200078e0a00 */
[----:B------:R-:W-:Y:S01]  /*10e0*/  ISETP.GE.AND P3, PT, R56, RZ, PT ;  /* 0x000000ff3800720c */ /* 0x000fe20003f66270 */
[----:B------:R-:W-:Y:S01]  /*10f0*/  @!P5 IMAD.IADD R39, R39, 0x1, -R0 ;  /* 0x000000012727d824 */ /* 0x000fe200078e0a00 */
[----:B------:R-:W-:Y:S01]  /*1100*/  ISETP.GE.AND P5, PT, R86, RZ, PT ;  /* 0x000000ff5600720c */ /* 0x000fe20003fa6270 */
[----:B------:R-:W-:Y:S01]  /*1110*/  @!P1 IMAD.IADD R59, R59, 0x1, -R2 ;  /* 0x000000013b3b9824 */ /* 0x000fe200078e0a02 */
[----:B------:R-:W-:Y:S01]  /*1120*/  ISETP.GE.AND P1, PT, R88, RZ, PT ;  /* 0x000000ff5800720c */ /* 0x000fe20003f26270 */
[----:B------:R-:W-:Y:S01]  /*1130*/  @!P4 IMAD.IADD R37, R37, 0x1, -R0 ;  /* 0x000000012525c824 */ /* 0x000fe200078e0a00 */
[----:B------:R-:W-:Y:S01]  /*1140*/  ISETP.GE.AND P4, PT, R87, RZ, PT ;  /* 0x000000ff5700720c */ /* 0x000fe20003f86270 */
[----:B------:R-:W-:Y:S01]  /*1150*/  @!P0 IMAD.MOV R11, RZ, RZ, -R11 ;  /* 0x000000ffff0b8224 */ /* 0x000fe200078e0a0b */
[----:B------:R-:W-:Y:S01]  /*1160*/  ISETP.GE.AND P0, PT, R91, RZ, PT ;  /* 0x000000ff5b00720c */ /* 0x000fe20003f06270 */
[C---:B------:R-:W-:Y:S01]  /*1170*/  IMAD.SHL.U32 R6, R105.reuse, 0x40, RZ ;  /* 0x0000004069067824 */ /* 0x040fe200078e00ff */
[----:B------:R-:W-:Y:S01]  /*1180*/  LOP3.LUT R16, R4, 0x1fe, RZ, 0xc0, !PT ;  /* 0x000001fe04107812 */ /* 0x000fe200078ec0ff */
[----:B------:R-:W-:-:S02]  /*1190*/  IMAD.SHL.U32 R15, R105, 0x8, RZ ;  /* 0x00000008690f7824 */ /* 0x000fc400078e00ff */
[----:B------:R-:W-:Y:S01]  /*11a0*/  @!P2 IMAD.MOV R3, RZ, RZ, -R3 ;  /* 0x000000ffff03a224 */ /* 0x000fe200078e0a03 */
[----:B------:R-:W-:Y:S01]  /*11b0*/  LOP3.LUT R16, R16, 0x30, R5, 0x78, !PT ;  /* 0x0000003010107812 */ /* 0x000fe200078e7805 */
[----:B------:R-:W-:Y:S01]  /*11c0*/  @!P3 IMAD.MOV R9, RZ, RZ, -R9 ;  /* 0x000000ffff09b224 */ /* 0x000fe200078e0a09 */
[----:B------:R-:W-:Y:S01]  /*11d0*/  LOP3.LUT R6, R6, 0x1c0, RZ, 0xc0, !PT ;  /* 0x000001c006067812 */ /* 0x000fe200078ec0ff */
[----:B------:R-:W-:Y:S01]  /*11e0*/  @!P5 IMAD.MOV R13, RZ, RZ, -R13 ;  /* 0x000000ffff0dd224 */ /* 0x000fe200078e0a0d */
[----:B------:R-:W-:Y:S01]  /*11f0*/  LOP3.LUT R27, R15, 0x30, R4, 0x48, !PT ;  /* 0x000000300f1b7812 */ /* 0x000fe200078e4804 */
[----:B------:R-:W-:Y:S01]  /*1200*/  IMAD.MOV.U32 R5, RZ, RZ, R21 ;  /* 0x000000ffff057224 */ /* 0x000fe200078e0015 */
[----:B------:R-:W-:Y:S01]  /*1210*/  ISETP.GE.AND P2, PT, R89, RZ, PT ;  /* 0x000000ff5900720c */ /* 0x000fe20003f46270 */
[----:B------:R-:W-:Y:S01]  /*1220*/  @!P6 IMAD.IADD R23, R23, 0x1, -R0 ;  /* 0x000000011717e824 */ /* 0x000fe200078e0a00 */
[----:B------:R-:W-:Y:S01]  /*1230*/  ISETP.GE.AND P3, PT, R90, RZ, PT ;  /* 0x000000ff5a00720c */ /* 0x000fe20003f66270 */
[----:B------:R-:W-:Y:S01]  /*1240*/  @!P1 IMAD.MOV R5, RZ, RZ, -R5 ;  /* 0x000000ffff059224 */ /* 0x000fe200078e0a05 */
[----:B------:R-:W-:Y:S01]  /*1250*/  ISETP.GE.AND P5, PT, R92, RZ, PT ;  /* 0x000000ff5c00720c */ /* 0x000fe20003fa6270 */
[----:B------:R-:W-:Y:S01]  /*1260*/  IMAD R27, R102, 0x10, R27 ;  /* 0x00000010661b7824 */ /* 0x000fe200078e021b */
[----:B------:R-:W-:Y:S01]  /*1270*/  ISETP.GT.U32.AND P6, PT, R0, R43, PT ;  /* 0x0000002b0000720c */ /* 0x000fe20003fc4070 */
[----:B------:R-:W-:Y:S01]  /*1280*/  @!P4 IMAD.MOV R17, RZ, RZ, -R17 ;  /* 0x000000ffff11c224 */ /* 0x000fe200078e0a11 */
[----:B------:R-:W-:Y:S01]  /*1290*/  LOP3.LUT R15, R6, 0x30, R15, 0xf8, !PT ;  /* 0x00000030060f7812 */ /* 0x000fe200078ef80f */
[----:B------:R-:W-:Y:S01]  /*12a0*/  @!P0 IMAD.MOV R31, RZ, RZ, -R31 ;  /* 0x000000ffff1f8224 */ /* 0x000fe200078e0a1f */
[----:B------:R-:W-:Y:S01]  /*12b0*/  ISETP.GE.AND P1, PT, R94, RZ, PT ;  /* 0x000000ff5e00720c */ /* 0x000fe20003f26270 */
[----:B------:R-:W-:Y:S01]  /*12c0*/  IMAD.MOV.U32 R29, RZ, RZ, R25 ;  /* 0x000000ffff1d7224 */ /* 0x000fe200078e0019 */
[----:B------:R-:W-:Y:S01]  /*12d0*/  ISETP.GE.AND P4, PT, R93, RZ, PT ;  /* 0x000000ff5d00720c */ /* 0x000fe20003f86270 */
[----:B------:R-:W-:Y:S01]  /*12e0*/  IMAD R2, R103, c[0x0][0x188], RZ ;  /* 0x0000620067027a24 */ /* 0x000fe200078e02ff */
[----:B------:R-:W-:Y:S01]  /*12f0*/  ISETP.GE.AND P0, PT, R97, RZ, PT ;  /* 0x000000ff6100720c */ /* 0x000fe20003f06270 */
[----:B------:R-:W-:Y:S01]  /*1300*/  @!P3 IMAD.MOV R29, RZ, RZ, -R29 ;  /* 0x000000ffff1db224 */ /* 0x000fe200078e0a1d */
[----:B------:R-:W-:Y:S01]  /*1310*/  LOP3.LUT R4, R15, 0x10, R4, 0x78, !PT ;  /* 0x000000100f047812 */ /* 0x000fe200078e7804 */
[----:B------:R-:W-:Y:S01]  /*1320*/  IMAD.IADD R15, R6, 0x1, R27 ;  /* 0x00000001060f7824 */ /* 0x000fe200078e021b */
[----:B------:R-:W-:Y:S01]  /*1330*/  ISETP.GE.AND P3, PT, R96, RZ, PT ;  /* 0x000000ff6000720c */ /* 0x000fe20003f66270 */
[----:B------:R-:W-:-:S02]  /*1340*/  IMAD.MOV.U32 R27, RZ, RZ, R23 ;  /* 0x000000ffff1b7224 */ /* 0x000fc400078e0017 */
[----:B------:R-:W-:Y:S01]  /*1350*/  @!P5 IMAD.MOV R33, RZ, RZ, -R33 ;  /* 0x000000ffff21d224 */ /* 0x000fe200078e0a21 */
[----:B------:R-:W-:Y:S01]  /*1360*/  ISETP.GE.AND P5, PT, R98, RZ, PT ;  /* 0x000000ff6200720c */ /* 0x000fe20003fa6270 */
[----:B------:R-:W-:Y:S01]  /*1370*/  @!P2 IMAD.MOV R27, RZ, RZ, -R27 ;  /* 0x000000ffff1ba224 */ /* 0x000fe200078e0a1b */
[----:B------:R-:W-:Y:S01]  /*1380*/  ISETP.GE.AND P2, PT, R95, RZ, PT ;  /* 0x000000ff5f00720c */ /* 0x000fe20003f46270 */
[----:B------:R-:W-:Y:S01]  /*1390*/  @!P6 IMAD.IADD R43, R43, 0x1, -R0 ;  /* 0x000000012b2be824 */ /* 0x000fe200078e0a00 */
[----:B------:R-:W-:Y:S01]  /*13a0*/  LOP3.LUT R0, RZ, c[0x0][0x17c], RZ, 0x33, !PT ;  /* 0x00005f00ff007a12 */ /* 0x000fe200078e33ff */
[----:B------:R-:W-:Y:S01]  /*13b0*/  @!P1 IMAD.MOV R37, RZ, RZ, -R37 ;  /* 0x000000ffff259224 */ /* 0x000fe200078e0a25 */
[----:B------:R-:W-:Y:S01]  /*13c0*/  ISETP.GE.AND P1, PT, R18, RZ, PT ;  /* 0x000000ff1200720c */ /* 0x000fe20003f26270 */
[----:B------:R-:W-:Y:S01]  /*13d0*/  @!P4 IMAD.MOV R35, RZ, RZ, -R35 ;  /* 0x000000ffff23c224 */ /* 0x000fe200078e0a23 */
[----:B------:R-:W-:Y:S01]  /*13e0*/  ISETP.NE.AND P4, PT, RZ, c[0x0][0x17c], PT ;  /* 0x00005f00ff007a0c */ /* 0x000fe20003f85270 */
[----:B------:R-:W-:Y:S01]  /*13f0*/  @!P0 IMAD.MOV R43, RZ, RZ, -R43 ;  /* 0x000000ffff2b8224 */ /* 0x000fe200078e0a2b */
[----:B------:R-:W-:Y:S01]  /*1400*/  ISETP.NE.AND P0, PT, RZ, c[0x0][0x178], PT ;  /* 0x00005e00ff007a0c */ /* 0x000fe20003f05270 */
[----:B------:R-:W-:Y:S01]  /*1410*/  IMAD R6, R99, c[0x0][0x188], RZ ;  /* 0x0000620063067a24 */ /* 0x000fe200078e02ff */
[C---:B------:R-:W-:Y:S01]  /*1420*/  SEL R20, R0.reuse, R3, !P4 ;  /* 0x0000000300147207 */ /* 0x040fe20006000000 */
[----:B------:R-:W-:Y:S01]  /*1430*/  @!P3 IMAD.MOV R41, RZ, RZ, -R41 ;  /* 0x000000ffff29b224 */ /* 0x000fe200078e0a29 */
[C---:B------:R-:W-:Y:S01]  /*1440*/  SEL R22, R0.reuse, R11, !P4 ;  /* 0x0000000b00167207 */ /* 0x040fe20006000000 */
[----:B------:R-:W-:Y:S01]  /*1450*/  @!P2 IMAD.MOV R39, RZ, RZ, -R39 ;  /* 0x000000ffff27a224 */ /* 0x000fe200078e0a27 */
[C---:B------:R-:W-:Y:S01]  /*1460*/  SEL R23, R0.reuse, R13, !P4 ;  /* 0x0000000d00177207 */ /* 0x040fe20006000000 */
[----:B------:R-:W-:Y:S01]  /*1470*/  @!P5 IMAD.MOV R45, RZ, RZ, -R45 ;  /* 0x000000ffff2dd224 */ /* 0x000fe200078e0a2d */
[----:B------:R-:W-:Y:S01]  /*1480*/  SEL R25, R0, R5, !P4 ;  /* 0x0000000500197207 */ /* 0x000fe20006000000 */
[----:B------:R-:W-:Y:S01]  /*1490*/  IMAD R5, R100, c[0x0][0x188], RZ ;  /* 0x0000620064057a24 */ /* 0x000fe200078e02ff */
[C---:B------:R-:W-:Y:S01]  /*14a0*/  SEL R24, R0.reuse, R17, !P4 ;  /* 0x0000001100187207 */ /* 0x040fe20006000000 */
[----:B------:R-:W-:Y:S01]  /*14b0*/  IMAD R3, R101, c[0x0][0x188], RZ ;  /* 0x0000620065037a24 */ /* 0x000fe200078e02ff */
[----:B------:R-:W-:Y:S01]  /*14c0*/  SEL R27, R0, R27, !P4 ;  /* 0x0000001b001b7207 */ /* 0x000fe20006000000 */
[----:B------:R-:W-:Y:S01]  /*14d0*/  IMAD R20, R20, c[0x0][0x190], RZ ;  /* 0x0000640014147a24 */ /* 0x000fe200078e02ff */
[----:B------:R-:W-:Y:S01]  /*14e0*/  SEL R26, R0, R29, !P4 ;  /* 0x0000001d001a7207 */ /* 0x000fe20006000000 */
[----:B------:R-:W-:Y:S01]  /*14f0*/  IMAD R22, R22, c[0x0][0x190], RZ ;  /* 0x0000640016167a24 */ /* 0x000fe200078e02ff */
[C---:B------:R-:W-:Y:S01]  /*1500*/  SEL R32, R0.reuse, R31, !P4 ;  /* 0x0000001f00207207 */ /* 0x040fe20006000000 */
[----:B------:R-:W-:Y:S01]  /*1510*/  IMAD R23, R23, c[0x0][0x190], RZ ;  /* 0x0000640017177a24 */ /* 0x000fe200078e02ff */
[----:B------:R-:W-:Y:S01]  /*1520*/  SEL R33, R0, R33, !P4 ;  /* 0x0000002100217207 */ /* 0x000fe20006000000 */
[----:B------:R-:W-:Y:S01]  /*1530*/  @!P1 IMAD.MOV R59, RZ, RZ, -R59 ;  /* 0x000000ffff3b9224 */ /* 0x000fe200078e0a3b */
[----:B------:R-:W-:Y:S01]  /*1540*/  LEA R11, P2, R6, c[0x0][0x160], 0x1 ;  /* 0x00005800060b7a11 */ /* 0x000fe200078408ff */
[----:B------:R-:W-:Y:S01]  /*1550*/  IMAD R24, R24, c[0x0][0x190], RZ ;  /* 0x0000640018187a24 */ /* 0x000fe200078e02ff */
[C---:B------:R-:W-:Y:S01]  /*1560*/  SEL R21, R0.reuse, R9, !P4 ;  /* 0x0000000900157207 */ /* 0x040fe20006000000 */
        /* <DEDUP_REMOVED lines=9> */
[C---:B------:R-:W-:Y:S01]  /*1600*/  SEL R43, R0.reuse, R43, !P4 ;  /* 0x0000002b002b7207 */ /* 0x040fe20006000000 */
[----:B------:R-:W-:Y:S01]  /*1610*/  IMAD.SHL.U32 R17, R105, 0x20, RZ ;  /* 0x0000002069117824 */ /* 0x000fe200078e00ff */
[----:B------:R-:W-:Y:S01]  /*1620*/  SEL R34, R0, R45, !P4 ;  /* 0x0000002d00227207 */ /* 0x000fe20006000000 */
[----:B------:R-:W-:Y:S01]  /*1630*/  IMAD R21, R21, c[0x0][0x190], RZ ;  /* 0x0000640015157a24 */ /* 0x000fe200078e02ff */
[----:B------:R-:W-:Y:S01]  /*1640*/  LEA.HI.X.SX32 R6, R6, c[0x0][0x164], 0x1, P2 ;  /* 0x0000590006067a11 */ /* 0x000fe200010f0eff */
[----:B------:R-:W-:Y:S01]  /*1650*/  IMAD R35, R35, c[0x0][0x190], RZ ;  /* 0x0000640023237a24 */ /* 0x000fe200078e02ff */
[----:B------:R-:W-:Y:S01]  /*1660*/  @!P0 LOP3.LUT R59, RZ, c[0x0][0x178], RZ, 0x33, !PT ;  /* 0x00005e00ff3b8a12 */ /* 0x000fe200078e33ff */
[----:B------:R-:W-:Y:S01]  /*1670*/  IMAD R37, R37, c[0x0][0x190], RZ ;  /* 0x0000640025257a24 */ /* 0x000fe200078e02ff */
[----:B------:R-:W-:Y:S01]  /*1680*/  LEA R10, P3, R5, c[0x0][0x160], 0x1 ;  /* 0x00005800050a7a11 */ /* 0x000fe200078608ff */
        /* <DEDUP_REMOVED lines=10> */
[----:B------:R-:W-:Y:S01]  /*1730*/  IMAD.MOV.U32 R13, RZ, RZ, c[0x0][0x18c] ;  /* 0x00006300ff0d7624 */ /* 0x000fe200078e00ff */
[----:B------:R-:W-:Y:S01]  /*1740*/  LEA.HI.X.SX32 R5, R5, c[0x0][0x164], 0x1, P3 ;  /* 0x0000590005057a11 */ /* 0x000fe200018f0eff */
[----:B------:R-:W-:Y:S01]  /*1750*/  IMAD.MOV.U32 R12, RZ, RZ, c[0x0][0x188] ;  /* 0x00006200ff0c7624 */ /* 0x000fe200078e00ff */
[----:B------:R-:W-:Y:S01]  /*1760*/  LEA.HI.X.SX32 R3, R3, c[0x0][0x164], 0x1, P4 ;  /* 0x0000590003037a11 */ /* 0x000fe200020f0eff */
[----:B------:R-:W-:Y:S01]  /*1770*/  IMAD.WIDE R106, R59, 0x2, RZ ;  /* 0x000000023b6a7825 */ /* 0x000fe200078e02ff */
[----:B------:R-:W-:Y:S01]  /*1780*/  LEA.HI.X.SX32 R2, R2, c[0x0][0x164], 0x1, P5 ;  /* 0x0000590002027a11 */ /* 0x000fe200028f0eff */
[----:B------:R-:W-:Y:S01]  /*1790*/  CS2R R44, SRZ ;  /* 0x00000000002c7805 */ /* 0x000fe2000001ff00 */
[----:B------:R-:W-:Y:S01]  /*17a0*/  LEA.HI.X.SX32 R111, R20, c[0x0][0x16c], 0x1, P2 ;  /* 0x00005b00146f7a11 */ /* 0x000fe200010f0eff */
[----:B------:R-:W-:Y:S01]  /*17b0*/  IMAD R14, R104, c[0x0][0x18c], RZ ;  /* 0x00006300680e7a24 */ /* 0x000fe200078e02ff */
[----:B------:R-:W-:Y:S01]  /*17c0*/  LEA.HI.X.SX32 R81, R22, c[0x0][0x16c], 0x1, P1 ;  /* 0x00005b0016517a11 */ /* 0x000fe200008f0eff */
[----:B------:R-:W-:Y:S01]  /*17d0*/  CS2R R28, SRZ ;  /* 0x00000000001c7805 */ /* 0x000fe2000001ff00 */
[----:B------:R-:W-:Y:S01]  /*17e0*/  LEA.HI.X.SX32 R83, R23, c[0x0][0x16c], 0x1, P0 ;  /* 0x00005b0017537a11 */ /* 0x000fe200000f0eff */
[----:B------:R-:W-:Y:S01]  /*17f0*/  CS2R R30, SRZ ;  /* 0x00000000001e7805 */ /* 0x000fe2000001ff00 */
[----:B------:R-:W-:Y:S01]  /*1800*/  LEA R84, P5, R24, c[0x0][0x168], 0x1 ;  /* 0x00005a0018547a11 */ /* 0x000fe200078a08ff */
[----:B------:R-:W-:Y:S01]  /*1810*/  IMAD.SHL.U32 R13, R13, 0x20, RZ ;  /* 0x000000200d0d7824 */ /* 0x000fe200078e00ff */
[----:B------:R-:W-:Y:S01]  /*1820*/  LEA R72, P4, R25, c[0x0][0x168], 0x1 ;  /* 0x00005a0019487a11 */ /* 0x000fe200078808ff */
[----:B------:R-:W-:Y:S01]  /*1830*/  IMAD.SHL.U32 R12, R12, 0x20, RZ ;  /* 0x000000200c0c7824 */ /* 0x000fe200078e00ff */
[----:B------:R-:W-:-:S02]  /*1840*/  LEA R74, P3, R27, c[0x0][0x168], 0x1 ;  /* 0x00005a001b4a7a11 */ /* 0x000fc400078608ff */
[----:B------:R-:W-:Y:S02]  /*1850*/  LEA R76, P2, R26, c[0x0][0x168], 0x1 ;  /* 0x00005a001a4c7a11 */ /* 0x000fe400078408ff */
[----:B------:R-:W-:Y:S02]  /*1860*/  LEA R78, P1, R32, c[0x0][0x168], 0x1 ;  /* 0x00005a00204e7a11 */ /* 0x000fe400078208ff */
[----:B------:R-:W-:Y:S02]  /*1870*/  LEA R62, P0, R33, c[0x0][0x168], 0x1 ;  /* 0x00005a00213e7a11 */ /* 0x000fe400078008ff */
[----:B------:R-:W-:Y:S02]  /*1880*/  LEA.HI.X.SX32 R85, R24, c[0x0][0x16c], 0x1, P5 ;  /* 0x00005b0018557a11 */ /* 0x000fe400028f0eff */
[----:B------:R-:W-:Y:S02]  /*1890*/  LEA.HI.X.SX32 R73, R25, c[0x0][0x16c], 0x1, P4 ;  /* 0x00005b0019497a11 */ /* 0x000fe400020f0eff */
[----:B------:R-:W-:-:S02]  /*18a0*/  LEA.HI.X.SX32 R75, R27, c[0x0][0x16c], 0x1, P3 ;  /* 0x00005b001b4b7a11 */ /* 0x000fc400018f0eff */
[----:B------:R-:W-:Y:S02]  /*18b0*/  LEA.HI.X.SX32 R77, R26, c[0x0][0x16c], 0x1, P2 ;  /* 0x00005b001a4d7a11 */ /* 0x000fe400010f0eff */
[----:B------:R-:W-:Y:S02]  /*18c0*/  LEA.HI.X.SX32 R79, R32, c[0x0][0x16c], 0x1, P1 ;  /* 0x00005b00204f7a11 */ /* 0x000fe400008f0eff */
[----:B------:R-:W-:Y:S02]  /*18d0*/  LEA.HI.X.SX32 R63, R33, c[0x0][0x16c], 0x1, P0 ;  /* 0x00005b00213f7a11 */ /* 0x000fe400000f0eff */
[----:B------:R-:W-:Y:S02]  /*18e0*/  LOP3.LUT R4, R4, 0x200, R17, 0xf8, !PT ;  /* 0x0000020004047812 */ /* 0x000fe400078ef811 */
[----:B------:R-:W-:Y:S02]  /*18f0*/  LEA R108, P6, R21, c[0x0][0x168], 0x1 ;  /* 0x00005a00156c7a11 */ /* 0x000fe400078c08ff */
[----:B------:R-:W-:-:S02]  /*1900*/  LEA R64, P5, R35, c[0x0][0x168], 0x1 ;  /* 0x00005a0023407a11 */ /* 0x000fc400078a08ff */
[----:B------:R-:W-:Y:S02]  /*1910*/  LEA R66, P4, R37, c[0x0][0x168], 0x1 ;  /* 0x00005a0025427a11 */ /* 0x000fe400078808ff */
[----:B------:R-:W-:Y:S02]  /*1920*/  LEA R68, P3, R39, c[0x0][0x168], 0x1 ;  /* 0x00005a0027447a11 */ /* 0x000fe400078608ff */
[----:B------:R-:W-:Y:S02]  /*1930*/  LEA R70, P2, R41, c[0x0][0x168], 0x1 ;  /* 0x00005a0029467a11 */ /* 0x000fe400078408ff */
[----:B------:R-:W-:Y:S02]  /*1940*/  LEA R58, P1, R43, c[0x0][0x168], 0x1 ;  /* 0x00005a002b3a7a11 */ /* 0x000fe400078208ff */
[----:B------:R-:W-:Y:S02]  /*1950*/  LEA R60, P0, R34, c[0x0][0x168], 0x1 ;  /* 0x00005a00223c7a11 */ /* 0x000fe400078008ff */
[----:B------:R-:W-:-:S02]  /*1960*/  LOP3.LUT R0, R4, 0x20, RZ, 0x3c, !PT ;  /* 0x0000002004007812 */ /* 0x000fc400078e3cff */
[----:B------:R-:W-:Y:S02]  /*1970*/  LEA.HI.X.SX32 R109, R21, c[0x0][0x16c], 0x1, P6 ;  /* 0x00005b00156d7a11 */ /* 0x000fe400030f0eff */
[----:B------:R-:W-:Y:S02]  /*1980*/  LEA.HI.X.SX32 R65, R35, c[0x0][0x16c], 0x1, P5 ;  /* 0x00005b0023417a11 */ /* 0x000fe400028f0eff */
[----:B------:R-:W-:Y:S02]  /*1990*/  LEA.HI.X.SX32 R67, R37, c[0x0][0x16c], 0x1, P4 ;  /* 0x00005b0025437a11 */ /* 0x000fe400020f0eff */
[----:B------:R-:W-:Y:S02]  /*19a0*/  LEA.HI.X.SX32 R69, R39, c[0x0][0x16c], 0x1, P3 ;  /* 0x00005b0027457a11 */ /* 0x000fe400018f0eff */
[----:B------:R-:W-:Y:S02]  /*19b0*/  LEA.HI.X.SX32 R71, R41, c[0x0][0x16c], 0x1, P2 ;  /* 0x00005b0029477a11 */ /* 0x000fe400010f0eff */
[----:B------:R-:W-:-:S02]  /*19c0*/  LEA.HI.X.SX32 R59, R43, c[0x0][0x16c], 0x1, P1 ;  /* 0x00005b002b3b7a11 */ /* 0x000fc400008f0eff */
[----:B------:R-:W-:Y:S02]  /*19d0*/  LEA.HI.X.SX32 R61, R34, c[0x0][0x16c], 0x1, P0 ;  /* 0x00005b00223d7a11 */ /* 0x000fe400000f0eff */
.L_x_2:
[C---:B------:R-:W-:Y:S02]  /*19e0*/  IADD3 R22, P1, R106.reuse, R8, RZ ;  /* 0x000000086a167210 */ /* 0x040fe40007f3e0ff */
[----:B------:R-:W-:Y:S02]  /*19f0*/  ISETP.GE.AND P0, PT, R103, UR4, PT ;  /* 0x0000000467007c0c */ /* 0x000fe4000bf06270 */
[----:B------:R-:W-:Y:S01]  /*1a00*/  PRMT R27, RZ, 0x7610, R27 ;  /* 0x00007610ff1b7816 */ /* 0x000fe2000000001b */
[----:B------:R-:W-:Y:S01]  /*1a10*/  IMAD.X R23, R107, 0x1, R2, P1 ;  /* 0x000000016b177824 */ /* 0x000fe200008e0602 */
[----:B------:R-:W-:Y:S02]  /*1a20*/  IADD3 R42, P1, R106, R10, RZ ;  /* 0x0000000a6a2a7210 */ /* 0x000fe40007f3e0ff */
[----:B------:R-:W-:Y:S02]  /*1a30*/  ISETP.GE.AND P3, PT, R101, UR4, PT ;  /* 0x0000000465007c0c */ /* 0x000fe4000bf66270 */
[----:B------:R-:W-:Y:S01]  /*1a40*/  ISETP.GE.AND P4, PT, R100, UR4, PT ;  /* 0x0000000464007c0c */ /* 0x000fe2000bf86270 */
[----:B------:R-:W-:Y:S01]  /*1a50*/  IMAD.X R43, R107, 0x1, R5, P1 ;  /* 0x000000016b2b7824 */ /* 0x000fe200008e0605 */
[----:B------:R-:W-:-:S02]  /*1a60*/  ISETP.GE.AND P1, PT, R99, UR4, PT ;  /* 0x0000000463007c0c */ /* 0x000fc4000bf26270 */
[C---:B------:R-:W-:Y:S01]  /*1a70*/  IADD3 R20, P2, R106.reuse, R9, RZ ;  /* 0x000000096a147210 */ /* 0x040fe20007f5e0ff */
[----:B------:R0:W2:Y:S01]  /*1a80*/  @!P0 LDG.E.U16 R27, [R22.64] ;  /* 0x00000006161b8981 */ /* 0x0000a2000c1e1500 */
[----:B------:R-:W-:Y:S02]  /*1a90*/  IADD3 R24, P0, R106, R11, RZ ;  /* 0x0000000b6a187210 */ /* 0x000fe40007f1e0ff */
[----:B------:R-:W-:Y:S01]  /*1aa0*/  PRMT R33, RZ, 0x7610, R33 ;  /* 0x00007610ff217816 */ /* 0x000fe20000000021 */
[C---:B------:R-:W-:Y:S01]  /*1ab0*/  IMAD.X R21, R107.reuse, 0x1, R3, P2 ;  /* 0x000000016b157824 */ /* 0x040fe200010e0603 */
[----:B------:R-:W-:Y:S01]  /*1ac0*/  PRMT R35, RZ, 0x7610, R35 ;  /* 0x00007610ff237816 */ /* 0x000fe20000000023 */
[----:B------:R-:W-:Y:S01]  /*1ad0*/  IMAD.X R25, R107, 0x1, R6, P0 ;  /* 0x000000016b197824 */ /* 0x000fe200000e0606 */
[----:B------:R-:W-:Y:S02]  /*1ae0*/  PRMT R37, RZ, 0x7610, R37 ;  /* 0x00007610ff257816 */ /* 0x000fe40000000025 */
[----:B------:R1:W3:Y:S04]  /*1af0*/  @!P3 LDG.E.U16 R33, [R20.64] ;  /* 0x000000061421b981 */ /* 0x0002e8000c1e1500 */
[----:B------:R4:W5:Y:S04]  /*1b00*/  @!P4 LDG.E.U16 R35, [R42.64] ;  /* 0x000000062a23c981 */ /* 0x000968000c1e1500 */
[----:B------:R0:W5:Y:S04]  /*1b10*/  @!P1 LDG.E.U16 R37, [R24.64] ;  /* 0x0000000618259981 */ /* 0x000168000c1e1500 */
[----:B------:R-:W-:Y:S01]  /*1b20*/  BAR.SYNC.DEFER_BLOCKING 0x0 ;  /* 0x0000000000007b1d */ /* 0x000fe20000010000 */
[----:B------:R-:W-:Y:S01]  /*1b30*/  ISETP.GE.AND P2, PT, R104, UR4, PT ;  /* 0x0000000468007c0c */ /* 0x000fe2000bf46270 */
[----:B-1----:R-:W-:Y:S01]  /*1b40*/  IMAD.WIDE R20, R14, 0x2, R60 ;  /* 0x000000020e147825 */ /* 0x002fe200078e023c */
[----:B------:R-:W-:-:S02]  /*1b50*/  PRMT R39, RZ, 0x7610, R39 ;  /* 0x00007610ff277816 */ /* 0x000fc40000000027 */
[----:B------:R-:W-:Y:S01]  /*1b60*/  PRMT R41, RZ, 0x7610, R41 ;  /* 0x00007610ff297816 */ /* 0x000fe20000000029 */
[C---:B0-----:R-:W-:Y:S01]  /*1b70*/  IMAD.WIDE R22, R14.reuse, 0x2, R58 ;  /* 0x000000020e167825 */ /* 0x041fe200078e023a */
[----:B----4-:R-:W-:Y:S02]  /*1b80*/  PRMT R43, RZ, 0x7610, R43 ;  /* 0x00007610ff2b7816 */ /* 0x010fe4000000002b */
[----:B------:R-:W-:Y:S01]  /*1b90*/  PRMT R113, RZ, 0x7610, R113 ;  /* 0x00007610ff717816 */ /* 0x000fe20000000071 */
[C---:B------:R-:W-:Y:S01]  /*1ba0*/  IMAD.WIDE R24, R14.reuse, 0x2, R66 ;  /* 0x000000020e187825 */ /* 0x040fe200078e0242 */
[----:B------:R-:W-:Y:S02]  /*1bb0*/  PRMT R115, RZ, 0x7610, R115 ;  /* 0x00007610ff737816 */ /* 0x000fe40000000073 */
[----:B------:R-:W-:Y:S01]  /*1bc0*/  PRMT R117, RZ, 0x7610, R117 ;  /* 0x00007610ff757816 */ /* 0x000fe20000000075 */
[----:B------:R-:W-:Y:S01]  /*1bd0*/  IMAD.WIDE R120, R14, 0x2, R64 ;  /* 0x000000020e787825 */ /* 0x000fe200078e0240 */
[----:B------:R-:W-:-:S02]  /*1be0*/  PRMT R119, RZ, 0x7610, R119 ;  /* 0x00007610ff777816 */ /* 0x000fc40000000077 */
[----:B------:R-:W-:Y:S01]  /*1bf0*/  PRMT R26, RZ, 0x7610, R26 ;  /* 0x00007610ff1a7816 */ /* 0x000fe2000000001a */
[----:B------:R0:W4:Y:S04]  /*1c00*/  @!P2 LDG.E.U16 R39, [R20.64] ;  /* 0x000000061427a981 */ /* 0x000128000c1e1500 */
[----:B------:R1:W4:Y:S01]  /*1c10*/  @!P2 LDG.E.U16 R41, [R22.64] ;  /* 0x000000061629a981 */ /* 0x000322000c1e1500 */
[----:B------:R-:W-:Y:S01]  /*1c20*/  PRMT R34, RZ, 0x7610, R34 ;  /* 0x00007610ff227816 */ /* 0x000fe20000000022 */
[C---:B------:R-:W-:Y:S01]  /*1c30*/  IMAD.WIDE R122, R14.reuse, 0x2, R62 ;  /* 0x000000020e7a7825 */ /* 0x040fe200078e023e */
[----:B------:R-:W-:Y:S01]  /*1c40*/  PRMT R32, RZ, 0x7610, R32 ;  /* 0x00007610ff207816 */ /* 0x000fe20000000020 */
[----:B------:R1:W4:Y:S02]  /*1c50*/  @!P2 LDG.E.U16 R115, [R24.64] ;  /* 0x000000061873a981 */ /* 0x000324000c1e1500 */
[C---:B0-----:R-:W-:Y:S01]  /*1c60*/  IMAD.WIDE R20, R14.reuse, 0x2, R70 ;  /* 0x000000020e147825 */ /* 0x041fe200078e0246 */
[----:B------:R-:W-:Y:S01]  /*1c70*/  PRMT R125, RZ, 0x7610, R125 ;  /* 0x00007610ff7d7816 */ /* 0x000fe2000000007d */
[----:B------:R0:W4:Y:S02]  /*1c80*/  @!P2 LDG.E.U16 R117, [R120.64] ;  /* 0x000000067875a981 */ /* 0x000124000c1e1500 */
[----:B-1----:R-:W-:-:S02]  /*1c90*/  IMAD.WIDE R22, R14, 0x2, R68 ;  /* 0x000000020e167825 */ /* 0x002fc400078e0244 */
[----:B------:R1:W4:Y:S02]  /*1ca0*/  @!P2 LDG.E.U16 R43, [R20.64] ;  /* 0x00000006142ba981 */ /* 0x000324000c1e1500 */
[C---:B------:R-:W-:Y:S02]  /*1cb0*/  IMAD.WIDE R24, R14.reuse, 0x2, R74 ;  /* 0x000000020e187825 */ /* 0x040fe400078e024a */
[----:B------:R1:W4:Y:S02]  /*1cc0*/  @!P2 LDG.E.U16 R113, [R22.64] ;  /* 0x000000061671a981 */ /* 0x000324000c1e1500 */
[C---:B0-----:R-:W-:Y:S01]  /*1cd0*/  IMAD.WIDE R120, R14.reuse, 0x2, R72 ;  /* 0x000000020e787825 */ /* 0x041fe200078e0248 */
[----:B------:R-:W-:Y:S01]  /*1ce0*/  PRMT R112, RZ, 0x7610, R112 ;  /* 0x00007610ff707816 */ /* 0x000fe20000000070 */
[----:B------:R0:W4:Y:S02]  /*1cf0*/  @!P2 LDG.E.U16 R119, [R122.64] ;  /* 0x000000067a77a981 */ /* 0x000124000c1e1500 */
[C---:B-1----:R-:W-:Y:S01]  /*1d00*/  IMAD.WIDE R20, R14.reuse, 0x2, R78 ;  /* 0x000000020e147825 */ /* 0x042fe200078e024e */
[----:B------:R-:W-:Y:S01]  /*1d10*/  PRMT R114, RZ, 0x7610, R114 ;  /* 0x00007610ff727816 */ /* 0x000fe20000000072 */
[----:B------:R1:W4:Y:S02]  /*1d20*/  @!P2 LDG.E.U16 R32, [R24.64] ;  /* 0x000000061820a981 */ /* 0x000324000c1e1500 */
[C---:B------:R-:W-:Y:S01]  /*1d30*/  IMAD.WIDE R22, R14.reuse, 0x2, R76 ;  /* 0x000000020e167825 */ /* 0x040fe200078e024c */
[----:B------:R-:W-:Y:S01]  /*1d40*/  PRMT R116, RZ, 0x7610, R116 ;  /* 0x00007610ff747816 */ /* 0x000fe20000000074 */
[----:B------:R1:W4:Y:S01]  /*1d50*/  @!P2 LDG.E.U16 R26, [R20.64] ;  /* 0x00000006141aa981 */ /* 0x000322000c1e1500 */
[----:B------:R-:W-:Y:S01]  /*1d60*/  PRMT R118, RZ, 0x7610, R118 ;  /* 0x00007610ff767816 */ /* 0x000fe20000000076 */
[C---:B0-----:R-:W-:Y:S01]  /*1d70*/  IMAD.WIDE R122, R14.reuse, 0x2, R84 ;  /* 0x000000020e7a7825 */ /* 0x041fe200078e0254 */
[----:B------:R-:W-:Y:S01]  /*1d80*/  PRMT R124, RZ, 0x7610, R124 ;  /* 0x00007610ff7c7816 */ /* 0x000fe2000000007c */
[----:B------:R0:W4:Y:S02]  /*1d90*/  @!P2 LDG.E.U16 R34, [R22.64] ;  /* 0x000000061622a981 */ /* 0x000124000c1e1500 */
[----:B-1----:R-:W-:-:S02]  /*1da0*/  IMAD.WIDE R24, R14, 0x2, R108 ;  /* 0x000000020e187825 */ /* 0x002fc400078e026c */
[----:B------:R1:W4:Y:S02]  /*1db0*/  @!P2 LDG.E.U16 R125, [R120.64] ;  /* 0x00000006787da981 */ /* 0x000324000c1e1500 */
[C---:B------:R-:W-:Y:S02]  /*1dc0*/  IMAD.WIDE R20, R14.reuse, 0x2, R82 ;  /* 0x000000020e147825 */ /* 0x040fe400078e0252 */
[----:B------:R-:W4:Y:S02]  /*1dd0*/  @!P2 LDG.E.U16 R112, [R122.64] ;  /* 0x000000067a70a981 */ /* 0x000f24000c1e1500 */
[C---:B0-----:R-:W-:Y:S02]  /*1de0*/  IMAD.WIDE R22, R14.reuse, 0x2, R80 ;  /* 0x000000020e167825 */ /* 0x041fe400078e0250 */
[----:B------:R-:W4:Y:S02]  /*1df0*/  @!P2 LDG.E.U16 R114, [R20.64] ;  /* 0x000000061472a981 */ /* 0x000f24000c1e1500 */
[----:B-1----:R-:W-:-:S02]  /*1e00*/  IMAD.WIDE R120, R14, 0x2, R110 ;  /* 0x000000020e787825 */ /* 0x002fc400078e026e */
[----:B------:R-:W4:Y:S04]  /*1e10*/  @!P2 LDG.E.U16 R116, [R22.64] ;  /* 0x000000061674a981 */ /* 0x000f28000c1e1500 */
[----:B------:R-:W4:Y:S04]  /*1e20*/  @!P2 LDG.E.U16 R118, [R24.64] ;  /* 0x000000061876a981 */ /* 0x000f28000c1e1500 */
[----:B------:R-:W4:Y:S01]  /*1e30*/  @!P2 LDG.E.U16 R124, [R120.64] ;  /* 0x00000006787ca981 */ /* 0x000f22000c1e1500 */
[----:B------:R-:W-:-:S04]  /*1e40*/  IADD3 R7, R7, -0x1, RZ ;  /* 0xffffffff07077810 */ /* 0x000fc80007ffe0ff */
[----:B------:R-:W-:Y:S01]  /*1e50*/  ISETP.NE.U32.AND P0, PT, R7, RZ, PT ;  /* 0x000000ff0700720c */ /* 0x000fe20003f05070 */
[----:B------:R-:W-:Y:S01]  /*1e60*/  UIADD3 UR4, UR4, -0x20, URZ ;  /* 0xffffffe004047890 */ /* 0x000fe2000fffe03f */
[----:B------:R-:W-:-:S04]  /*1e70*/  IMAD.WIDE R110, R13, 0x2, R110 ;  /* 0x000000020d6e7825 */ /* 0x000fc800078e026e */
        /* <DEDUP_REMOVED lines=15> */
[----:B------:R-:W-:Y:S01]  /*1f70*/  IMAD.WIDE R106, R12, 0x2, R106 ;  /* 0x000000020c6a7825 */ /* 0x000fe200078e026a */
[----:B--2---:R-:W-:Y:S04]  /*1f80*/  STS.U16 [R16+0x2000], R27 ;  /* 0x0020001b10007388 */ /* 0x004fe80000000400 */
[----:B---3--:R-:W-:Y:S04]  /*1f90*/  STS.U16 [R16+0x2200], R33 ;  /* 0x0022002110007388 */ /* 0x008fe80000000400 */
[----:B-----5:R-:W-:Y:S04]  /*1fa0*/  STS.U16 [R16+0x2400], R35 ;  /* 0x0024002310007388 */ /* 0x020fe80000000400 */
[----:B------:R-:W-:Y:S04]  /*1fb0*/  STS.U16 [R16+0x2600], R37 ;  /* 0x0026002510007388 */ /* 0x000fe80000000400 */
[----:B----4-:R-:W-:Y:S04]  /*1fc0*/  STS.U16 [R16], R39 ;  /* 0x0000002710007388 */ /* 0x010fe80000000400 */
[----:B------:R-:W-:Y:S04]  /*1fd0*/  STS.U16 [R16+0x200], R41 ;  /* 0x0002002910007388 */ /* 0x000fe80000000400 */
        /* <DEDUP_REMOVED lines=14> */
[----:B------:R-:W-:Y:S06]  /*20c0*/  BAR.SYNC.DEFER_BLOCKING 0x0 ;  /* 0x0000000000007b1d */ /* 0x000fec0000010000 */
[----:B------:R-:W-:Y:S04]  /*20d0*/  LDSM.16.MT88.4 R40, [R4+0x2000] ;  /* 0x002000000428783b */ /* 0x000fe80000004200 */
[----:B------:R-:W0:Y:S04]  /*20e0*/  LDSM.16.M88.4 R24, [R15] ;  /* 0x000000000f18783b */ /* 0x000e280000000200 */
[----:B------:R-:W1:Y:S04]  /*20f0*/  LDSM.16.M88.4 R20, [R15+0x1000] ;  /* 0x001000000f14783b */ /* 0x000e680000000200 */
[----:B------:R-:W2:Y:S04]  /*2100*/  LDSM.16.MT88.4 R36, [R0+0x2000] ;  /* 0x002000000024783b */ /* 0x000ea80000004200 */
[----:B------:R-:W3:Y:S01]  /*2110*/  LDSM.16.MT88.4 R32, [R4+0x2400] ;  /* 0x002400000420783b */ /* 0x000ee20000004200 */
[C---:B0-----:R-:W-:Y:S08]  /*2120*/  HMMA.16816.F32 R52, R40.reuse, R24, R52 ;  /* 0x000000182834723c */ /* 0x041ff00000001834 */
[----:B-1----:R-:W-:Y:S01]  /*2130*/  HMMA.16816.F32 R48, R40, R20, R48 ;  /* 0x000000142830723c */ /* 0x002fe20000001830 */
[----:B------:R-:W0:Y:S07]  /*2140*/  LDSM.16.MT88.4 R40, [R0+0x2400] ;  /* 0x002400000028783b */ /* 0x000e2e0000004200 */
[C---:B--2---:R-:W-:Y:S08]  /*2150*/  HMMA.16816.F32 R44, R36.reuse, R24, R44 ;  /* 0x00000018242c723c */ /* 0x044ff0000000182c */
[----:B------:R-:W-:Y:S08]  /*2160*/  HMMA.16816.F32 R28, R36, R20, R28 ;  /* 0x00000014241c723c */ /* 0x000ff0000000181c */
[C---:B---3--:R-:W-:Y:S08]  /*2170*/  HMMA.16816.F32 R52, R32.reuse, R26, R52 ;  /* 0x0000001a2034723c */ /* 0x048ff00000001834 */
[----:B------:R-:W-:Y:S08]  /*2180*/  HMMA.16816.F32 R48, R32, R22, R48 ;  /* 0x000000162030723c */ /* 0x000ff00000001830 */
[C---:B0-----:R-:W-:Y:S08]  /*2190*/  HMMA.16816.F32 R44, R40.reuse, R26, R44 ;  /* 0x0000001a282c723c */ /* 0x041ff0000000182c */
[----:B------:R-:W-:Y:S01]  /*21a0*/  HMMA.16816.F32 R28, R40, R22, R28 ;  /* 0x00000016281c723c */ /* 0x000fe2000000181c */
[----:B------:R-:W-:Y:S07]  /*21b0*/  @P0 BRA `(.L_x_2) ;  /* 0xfffff82000000947 */ /* 0x000fee000383ffff */
[----:B------:R-:W-:-:S15]  /*21c0*/  NOP ;  /* 0x0000000000007918 */ /* 0x000fde0000000000 */
[----:B------:R-:W-:-:S01]  /*21d0*/  NOP ;  /* 0x0000000000007918 */ /* 0x000fc20000000000 */
[----:B------:R-:W-:Y:S02]  /*21e0*/  F2FP.PACK_AB R31, R31, R47 ;  /* 0x0000002f1f1f723e */ /* 0x000fe400000000ff */
[----:B------:R-:W-:-:S02]  /*21f0*/  F2FP.PACK_AB R30, R30, R46 ;  /* 0x0000002e1e1e723e */ /* 0x000fc400000000ff */
[----:B------:R-:W-:Y:S02]  /*2200*/  F2FP.PACK_AB R29, R29, R45 ;  /* 0x0000002d1d1d723e */ /* 0x000fe400000000ff */
[----:B------:R-:W-:Y:S02]  /*2210*/  F2FP.PACK_AB R28, R28, R44 ;  /* 0x0000002c1c1c723e */ /* 0x000fe400000000ff */
[----:B------:R-:W-:Y:S02]  /*2220*/  F2FP.PACK_AB R51, R51, R55 ;  /* 0x000000373333723e */ /* 0x000fe400000000ff */
[----:B------:R-:W-:Y:S02]  /*2230*/  F2FP.PACK_AB R50, R50, R54 ;  /* 0x000000363232723e */ /* 0x000fe400000000ff */
[----:B------:R-:W-:Y:S02]  /*2240*/  F2FP.PACK_AB R49, R49, R53 ;  /* 0x000000353131723e */ /* 0x000fe400000000ff */
[----:B------:R-:W-:-:S02]  /*2250*/  F2FP.PACK_AB R48, R48, R52 ;  /* 0x000000343030723e */ /* 0x000fc400000000ff */
.L_x_1:
[----:B------:R-:W-:Y:S01]  /*2260*/  BAR.SYNC.DEFER_BLOCKING 0x0 ;  /* 0x0000000000007b1d */ /* 0x000fe20000010000 */
[----:B------:R-:W-:Y:S01]  /*2270*/  LOP3.LUT R17, R17, 0x60, RZ, 0xc0, !PT ;  /* 0x0000006011117812 */ /* 0x000fe200078ec0ff */
[C---:B------:R-:W-:Y:S01]  /*2280*/  IMAD.SHL.U32 R2, R105.reuse, 0x100, RZ ;  /* 0x0000010069027824 */ /* 0x040fe200078e00ff */
[C---:B------:R-:W-:Y:S01]  /*2290*/  LOP3.LUT R0, R105.reuse, 0x1c, RZ, 0xc0, !PT ;  /* 0x0000001c69007812 */ /* 0x040fe200078ec0ff */
[----:B------:R-:W-:Y:S01]  /*22a0*/  IMAD.SHL.U32 R3, R105, 0x4, RZ ;  /* 0x0000000469037824 */ /* 0x000fe200078e00ff */
[----:B------:R-:W-:Y:S01]  /*22b0*/  SHF.R.U32.HI R105, RZ, 0x1, R105 ;  /* 0x00000001ff697819 */ /* 0x000fe20000011669 */
[----:B------:R-:W-:Y:S01]  /*22c0*/  IMAD R17, R102, 0x8, R17 ;  /* 0x0000000866117824 */ /* 0x000fe200078e0211 */
[----:B------:R-:W-:Y:S01]  /*22d0*/  LOP3.LUT R2, R2, 0x1800, RZ, 0xc0, !PT ;  /* 0x0000180002027812 */ /* 0x000fe200078ec0ff */
[----:B------:R-:W-:Y:S01]  /*22e0*/  IMAD R8, R98, c[0x0][0x198], RZ ;  /* 0x0000660062087a24 */ /* 0x000fe200078e02ff */
[----:B------:R-:W-:Y:S01]  /*22f0*/  ISETP.GE.AND P0, PT, R18, c[0x0][0x178], PT ;  /* 0x00005e0012007a0c */ /* 0x000fe20003f06270 */
[----:B------:R-:W-:Y:S01]  /*2300*/  IMAD.IADD R0, R0, 0x1, R17 ;  /* 0x0000000100007824 */ /* 0x000fe200078e0211 */
[----:B------:R-:W-:-:S02]  /*2310*/  LOP3.LUT R4, R2, 0xfc, R3, 0xf8, !PT ;  /* 0x000000fc02047812 */ /* 0x000fc400078ef803 */
[----:B------:R-:W-:Y:S02]  /*2320*/  ISETP.LT.AND P1, PT, R98, c[0x0][0x17c], !P0 ;  /* 0x00005f0062007a0c */ /* 0x000fe40004721270 */
[C---:B------:R-:W-:Y:S02]  /*2330*/  LOP3.LUT R2, R0.reuse, 0x20, RZ, 0x3c, !PT ;  /* 0x0000002000027812 */ /* 0x040fe400078e3cff */
[----:B------:R-:W-:Y:S02]  /*2340*/  LOP3.LUT R3, R0, 0x40, RZ, 0x3c, !PT ;  /* 0x0000004000037812 */ /* 0x000fe400078e3cff */
[----:B------:R-:W-:Y:S02]  /*2350*/  LOP3.LUT R105, R4, 0x60, R105, 0x78, !PT ;  /* 0x0000006004697812 */ /* 0x000fe400078e7869 */
[----:B------:R-:W-:Y:S02]  /*2360*/  LOP3.LUT R4, R0, 0x60, RZ, 0x3c, !PT ;  /* 0x0000006000047812 */ /* 0x000fe400078e3cff */
[C---:B------:R-:W-:Y:S01]  /*2370*/  ISETP.LT.AND P4, PT, R96.reuse, c[0x0][0x17c], !P0 ;  /* 0x00005f0060007a0c */ /* 0x040fe20004781270 */
[----:B------:R-:W-:Y:S01]  /*2380*/  STS [R0], R48 ;  /* 0x0000003000007388 */ /* 0x000fe20000000800 */
[----:B------:R-:W-:Y:S01]  /*2390*/  IMAD R96, R96, c[0x0][0x198], RZ ;  /* 0x0000660060607a24 */ /* 0x000fe200078e02ff */
[----:B------:R-:W-:-:S02]  /*23a0*/  ISETP.LT.AND P5, PT, R93, c[0x0][0x17c], !P0 ;  /* 0x00005f005d007a0c */ /* 0x000fc400047a1270 */
[----:B------:R0:W-:Y:S04]  /*23b0*/  STS [R0+0x80], R49 ;  /* 0x0000803100007388 */ /* 0x0001e80000000800 */
[----:B------:R-:W-:Y:S04]  /*23c0*/  STS [R2+0x800], R50 ;  /* 0x0008003202007388 */ /* 0x000fe80000000800 */
[----:B------:R1:W-:Y:S01]  /*23d0*/  STS [R2+0x880], R51 ;  /* 0x0008803302007388 */ /* 0x0003e20000000800 */
[----:B0-----:R-:W-:-:S03]  /*23e0*/  IMAD R0, R18, c[0x0][0x194], RZ ;  /* 0x0000650012007a24 */ /* 0x001fc600078e02ff */
[----:B------:R-:W-:Y:S02]  /*23f0*/  STS [R3+0x1000], R28 ;  /* 0x0010001c03007388 */ /* 0x000fe40000000800 */
[----:B------:R-:W-:Y:S02]  /*2400*/  LEA R33, P2, R0, c[0x0][0x170], 0x1 ;  /* 0x00005c0000217a11 */ /* 0x000fe400078408ff */
[----:B------:R0:W-:Y:S02]  /*2410*/  STS [R3+0x1080], R29 ;  /* 0x0010801d03007388 */ /* 0x0001e40000000800 */
[----:B-1----:R-:W-:Y:S02]  /*2420*/  LEA R2, P3, R8, R33, 0x1 ;  /* 0x0000002108027211 */ /* 0x002fe400078608ff */
[----:B------:R-:W-:Y:S04]  /*2430*/  STS [R4+0x1800], R30 ;  /* 0x0018001e04007388 */ /* 0x000fe80000000800 */
[----:B------:R1:W-:Y:S01]  /*2440*/  STS [R4+0x1880], R31 ;  /* 0x0018801f04007388 */ /* 0x0003e20000000800 */
[----:B0-----:R-:W-:Y:S01]  /*2450*/  LEA.HI.X.SX32 R29, R0, c[0x0][0x174], 0x1, P2 ;  /* 0x00005d00001d7a11 */ /* 0x001fe200010f0eff */
[----:B------:R-:W-:-:S02]  /*2460*/  IMAD R0, R97, c[0x0][0x198], RZ ;  /* 0x0000660061007a24 */ /* 0x000fc400078e02ff */
[----:B------:R-:W-:Y:S01]  /*2470*/  BAR.SYNC.DEFER_BLOCKING 0x0 ;  /* 0x0000000000007b1d */ /* 0x000fe20000010000 */
[----:B------:R-:W-:Y:S02]  /*2480*/  ISETP.LT.AND P2, PT, R94, c[0x0][0x17c], !P0 ;  /* 0x00005f005e007a0c */ /* 0x000fe40004741270 */
[----:B------:R-:W-:Y:S02]  /*2490*/  LEA.HI.X.SX32 R3, R8, R29, 0x1, P3 ;  /* 0x0000001d08037211 */ /* 0x000fe400018f0eff */
[----:B------:R-:W-:Y:S01]  /*24a0*/  ISETP.LT.AND P3, PT, R97, c[0x0][0x17c], !P0 ;  /* 0x00005f0061007a0c */ /* 0x000fe20004761270 */
[----:B-1----:R-:W-:Y:S01]  /*24b0*/  IMAD.MOV.U32 R31, RZ, RZ, c[0x0][0x198] ;  /* 0x00006600ff1f7624 */ /* 0x002fe200078e00ff */
[----:B------:R-:W-:-:S04]  /*24c0*/  LEA R4, P6, R0, R33, 0x1 ;  /* 0x0000002100047211 */ /* 0x000fc800078c08ff */
[----:B------:R-:W-:Y:S01]  /*24d0*/  LEA.HI.X.SX32 R5, R0, R29, 0x1, P6 ;  /* 0x0000001d00057211 */ /* 0x000fe200030f0eff */
[----:B------:R-:W-:Y:S01]  /*24e0*/  IMAD R0, R31, 0x20, R8 ;  /* 0x000000201f007824 */ /* 0x000fe200078e0208 */
[----:B------:R-:W-:-:S03]  /*24f0*/  LEA R6, P6, R96, R33, 0x1 ;  /* 0x0000002160067211 */ /* 0x000fc600078c08ff */
[----:B------:R-:W-:Y:S01]  /*2500*/  IMAD R10, R31, 0x8, R0 ;  /* 0x000000081f0a7824 */ /* 0x000fe200078e0200 */
[----:B------:R-:W-:Y:S01]  /*2510*/  LEA.HI.X.SX32 R7, R96, R29, 0x1, P6 ;  /* 0x0000001d60077211 */ /* 0x000fe200030f0eff */
[----:B------:R-:W0:Y:S04]  /*2520*/  LDS R11, [R105] ;  /* 0x00000000690b7984 */ /* 0x000e280000000800 */
[----:B------:R-:W1:Y:S04]  /*2530*/  LDS R13, [R105+0x100] ;  /* 0x00010000690d7984 */ /* 0x000e680000000800 */
[----:B------:R-:W2:Y:S04]  /*2540*/  LDS R15, [R105+0x200] ;  /* 0x00020000690f7984 */ /* 0x000ea80000000800 */
[----:B------:R-:W3:Y:S04]  /*2550*/  LDS R17, [R105+0x300] ;  /* 0x0003000069117984 */ /* 0x000ee80000000800 */
[----:B------:R-:W4:Y:S04]  /*2560*/  LDS R21, [R105+0x400] ;  /* 0x0004000069157984 */ /* 0x000f280000000800 */
[----:B------:R-:W5:Y:S04]  /*2570*/  LDS R23, [R105+0x500] ;  /* 0x0005000069177984 */ /* 0x000f680000000800 */
[----:B------:R-:W5:Y:S04]  /*2580*/  LDS R25, [R105+0x600] ;  /* 0x0006000069197984 */ /* 0x000f680000000800 */
[----:B------:R-:W5:Y:S04]  /*2590*/  LDS R27, [R105+0x700] ;  /* 0x00070000691b7984 */ /* 0x000f680000000800 */
[----:B0-----:R0:W-:Y:S01]  /*25a0*/  @P1 STG.E.U16 [R2.64], R11 ;  /* 0x0000000b02001986 */ /* 0x0011e2000c101506 */
[C---:B------:R-:W-:Y:S01]  /*25b0*/  ISETP.LT.AND P1, PT, R95.reuse, c[0x0][0x17c], !P0 ;  /* 0x00005f005f007a0c */ /* 0x040fe20004721270 */
[----:B------:R-:W-:-:S02]  /*25c0*/  IMAD R95, R95, c[0x0][0x198], RZ ;  /* 0x000066005f5f7a24 */ /* 0x000fc400078e02ff */
[----:B-1----:R1:W-:Y:S03]  /*25d0*/  @P3 STG.E.U16 [R4.64], R13 ;  /* 0x0000000d04003986 */ /* 0x0023e6000c101506 */
[C---:B------:R-:W-:Y:S01]  /*25e0*/  LEA R8, P3, R95.reuse, R33, 0x1 ;  /* 0x000000215f087211 */ /* 0x040fe200078608ff */
[----:B--2---:R2:W-:Y:S01]  /*25f0*/  @P4 STG.E.U16 [R6.64], R15 ;  /* 0x0000000f06004986 */ /* 0x0045e2000c101506 */
[----:B------:R-:W-:Y:S02]  /*2600*/  ISETP.LT.AND P4, PT, R92, c[0x0][0x17c], !P0 ;  /* 0x00005f005c007a0c */ /* 0x000fe40004781270 */
[----:B------:R-:W-:Y:S02]  /*2610*/  LEA.HI.X.SX32 R9, R95, R29, 0x1, P3 ;  /* 0x0000001d5f097211 */ /* 0x000fe400018f0eff */
[C---:B0-----:R-:W-:Y:S02]  /*2620*/  LEA R2, P6, R0.reuse, R33, 0x1 ;  /* 0x0000002100027211 */ /* 0x041fe400078c08ff */
[----:B------:R-:W-:Y:S01]  /*2630*/  ISETP.LT.AND P3, PT, R91, c[0x0][0x17c], !P0 ;  /* 0x00005f005b007a0c */ /* 0x000fe20004761270 */
[----:B---3--:R0:W-:Y:S01]  /*2640*/  @P1 STG.E.U16 [R8.64], R17 ;  /* 0x0000001108001986 */ /* 0x0081e2000c101506 */
[----:B------:R-:W-:Y:S01]  /*2650*/  LEA.HI.X.SX32 R3, R0, R29, 0x1, P6 ;  /* 0x0000001d00037211 */ /* 0x000fe200030f0eff */
[----:B------:R-:W-:Y:S01]  /*2660*/  IMAD R0, R31, 0x8, R10 ;  /* 0x000000081f007824 */ /* 0x000fe200078e020a */
[----:B-1----:R-:W-:-:S02]  /*2670*/  LEA R4, P6, R10, R33, 0x1 ;  /* 0x000000210a047211 */ /* 0x002fc400078c08ff */
[----:B------:R-:W-:Y:S01]  /*2680*/  ISETP.LT.AND P1, PT, R90, c[0x0][0x17c], !P0 ;  /* 0x00005f005a007a0c */ /* 0x000fe20004721270 */
[----:B----4-:R1:W-:Y:S01]  /*2690*/  @P2 STG.E.U16 [R2.64], R21 ;  /* 0x0000001502002986 */ /* 0x0103e2000c101506 */
[----:B------:R-:W-:Y:S01]  /*26a0*/  LEA.HI.X.SX32 R5, R10, R29, 0x1, P6 ;  /* 0x0000001d0a057211 */ /* 0x000fe200030f0eff */
[----:B------:R-:W-:Y:S01]  /*26b0*/  IMAD R10, R31, 0x8, R0 ;  /* 0x000000081f0a7824 */ /* 0x000fe200078e0200 */
[C---:B--2---:R-:W-:Y:S02]  /*26c0*/  LEA R6, P6, R0.reuse, R33, 0x1 ;  /* 0x0000002100067211 */ /* 0x044fe400078c08ff */
[----:B------:R-:W-:Y:S01]  /*26d0*/  ISETP.LT.AND P2, PT, R89, c[0x0][0x17c], !P0 ;  /* 0x00005f0059007a0c */ /* 0x000fe20004741270 */
[----:B-----5:R2:W-:Y:S01]  /*26e0*/  @P5 STG.E.U16 [R4.64], R23 ;  /* 0x0000001704005986 */ /* 0x0205e2000c101506 */
[----:B------:R-:W-:Y:S01]  /*26f0*/  LEA.HI.X.SX32 R7, R0, R29, 0x1, P6 ;  /* 0x0000001d00077211 */ /* 0x000fe200030f0eff */
[----:B------:R-:W-:Y:S01]  /*2700*/  IMAD R0, R31, 0x8, R10 ;  /* 0x000000081f007824 */ /* 0x000fe200078e020a */
[----:B0-----:R-:W-:-:S02]  /*2710*/  LEA R8, P6, R10, R33, 0x1 ;  /* 0x000000210a087211 */ /* 0x001fc400078c08ff */
[----:B------:R-:W-:Y:S01]  /*2720*/  ISETP.LT.AND P5, PT, R88, c[0x0][0x17c], !P0 ;  /* 0x00005f0058007a0c */ /* 0x000fe200047a1270 */
[----:B------:R0:W-:Y:S01]  /*2730*/  @P4 STG.E.U16 [R6.64], R25 ;  /* 0x0000001906004986 */ /* 0x0001e2000c101506 */
[----:B------:R-:W-:Y:S01]  /*2740*/  LEA.HI.X.SX32 R9, R10, R29, 0x1, P6 ;  /* 0x0000001d0a097211 */ /* 0x000fe200030f0eff */
[----:B------:R-:W-:Y:S01]  /*2750*/  IMAD R10, R31, 0x8, R0 ;  /* 0x000000081f0a7824 */ /* 0x000fe200078e0200 */
[C---:B-1----:R-:W-:Y:S02]  /*2760*/  LEA R2, P6, R0.reuse, R33, 0x1 ;  /* 0x0000002100027211 */ /* 0x042fe400078c08ff */
[----:B------:R-:W-:Y:S01]  /*2770*/  ISETP.LT.AND P4, PT, R87, c[0x0][0x17c], !P0 ;  /* 0x00005f0057007a0c */ /* 0x000fe20004781270 */
[----:B------:R1:W-:Y:S01]  /*2780*/  @P3 STG.E.U16 [R8.64], R27 ;  /* 0x0000001b08003986 */ /* 0x0003e2000c101506 */
[----:B------:R-:W-:Y:S01]  /*2790*/  LEA.HI.X.SX32 R3, R0, R29, 0x1, P6 ;  /* 0x0000001d00037211 */ /* 0x000fe200030f0eff */
[----:B------:R-:W-:Y:S01]  /*27a0*/  IMAD R0, R31, 0x8, R10 ;  /* 0x000000081f007824 */ /* 0x000fe200078e020a */
[----:B--2---:R-:W-:-:S02]  /*27b0*/  LEA R4, P6, R10, R33, 0x1 ;  /* 0x000000210a047211 */ /* 0x004fc400078c08ff */
[----:B------:R-:W-:Y:S02]  /*27c0*/  ISETP.LT.AND P3, PT, R86, c[0x0][0x17c], !P0 ;  /* 0x00005f0056007a0c */ /* 0x000fe40004761270 */
[----:B0-----:R-:W-:Y:S01]  /*27d0*/  PRMT R7, R11, 0x7632, R7 ;  /* 0x000076320b077816 */ /* 0x001fe20000000007 */
[----:B------:R-:W-:Y:S01]  /*27e0*/  IMAD R11, R31, 0x8, R0 ;  /* 0x000000081f0b7824 */ /* 0x000fe200078e0200 */
[----:B------:R-:W-:Y:S02]  /*27f0*/  LEA.HI.X.SX32 R5, R10, R29, 0x1, P6 ;  /* 0x0000001d0a057211 */ /* 0x000fe400030f0eff */
[----:B------:R-:W-:Y:S01]  /*2800*/  PRMT R15, R15, 0x7632, R15 ;  /* 0x000076320f0f7816 */ /* 0x000fe2000000000f */
[----:B------:R-:W-:Y:S01]  /*2810*/  IMAD R12, R31, 0x8, R11 ;  /* 0x000000081f0c7824 */ /* 0x000fe200078e020b */
[----:B-1----:R-:W-:Y:S01]  /*2820*/  PRMT R9, R13, 0x7632, R9 ;  /* 0x000076320d097816 */ /* 0x002fe20000000009 */
[----:B------:R0:W-:Y:S01]  /*2830*/  @P1 STG.E.U16 [R2.64], R7 ;  /* 0x0000000702001986 */ /* 0x0001e2000c101506 */
[-C--:B------:R-:W-:Y:S01]  /*2840*/  LEA R6, P1, R0, R33.reuse, 0x1 ;  /* 0x0000002100067211 */ /* 0x080fe200078208ff */
[----:B------:R-:W-:Y:S01]  /*2850*/  IMAD R13, R31, 0x8, R12 ;  /* 0x000000081f0d7824 */ /* 0x000fe200078e020c */
[-C--:B------:R-:W-:Y:S01]  /*2860*/  LEA R10, P6, R12, R33.reuse, 0x1 ;  /* 0x000000210c0a7211 */ /* 0x080fe200078c08ff */
[----:B------:R1:W-:Y:S01]  /*2870*/  @P2 STG.E.U16 [R4.64], R9 ;  /* 0x0000000904002986 */ /* 0x0003e2000c101506 */
[----:B------:R-:W-:-:S02]  /*2880*/  LEA R8, P2, R11, R33, 0x1 ;  /* 0x000000210b087211 */ /* 0x000fc400078408ff */
[----:B------:R-:W-:Y:S02]  /*2890*/  PRMT R17, R17, 0x7632, R17 ;  /* 0x0000763211117816 */ /* 0x000fe40000000011 */
[----:B------:R-:W-:Y:S02]  /*28a0*/  PRMT R21, R21, 0x7632, R21 ;  /* 0x0000763215157816 */ /* 0x000fe40000000015 */
[----:B------:R-:W-:Y:S02]  /*28b0*/  PRMT R23, R23, 0x7632, R23 ;  /* 0x0000763217177816 */ /* 0x000fe40000000017 */
[----:B0-----:R-:W-:Y:S01]  /*28c0*/  LEA.HI.X.SX32 R7, R0, R29, 0x1, P1 ;  /* 0x0000001d00077211 */ /* 0x001fe200008f0eff */
[----:B------:R-:W-:Y:S01]  /*28d0*/  IMAD R0, R31, 0x8, R13 ;  /* 0x000000081f007824 */ /* 0x000fe200078e020d */
[----:B------:R-:W-:Y:S02]  /*28e0*/  LEA R2, P1, R13, R33, 0x1 ;  /* 0x000000210d027211 */ /* 0x000fe400078208ff */
[-C--:B-1----:R-:W-:Y:S01]  /*28f0*/  LEA.HI.X.SX32 R9, R11, R29.reuse, 0x1, P2 ;  /* 0x0000001d0b097211 */ /* 0x082fe200010f0eff */
[----:B------:R-:W-:Y:S01]  /*2900*/  IMAD R5, R31, 0x8, R0 ;  /* 0x000000081f057824 */ /* 0x000fe200078e0200 */
[----:B------:R-:W-:Y:S01]  /*2910*/  ISETP.LT.AND P2, PT, R57, c[0x0][0x17c], !P0 ;  /* 0x00005f0039007a0c */ /* 0x000fe20004741270 */
[----:B------:R0:W-:Y:S01]  /*2920*/  @P5 STG.E.U16 [R6.64], R15 ;  /* 0x0000000f06005986 */ /* 0x0001e2000c101506 */
[----:B------:R-:W-:-:S02]  /*2930*/  LEA.HI.X.SX32 R3, R13, R29, 0x1, P1 ;  /* 0x0000001d0d037211 */ /* 0x000fc400008f0eff */
[----:B------:R-:W-:Y:S01]  /*2940*/  ISETP.LT.AND P1, PT, R56, c[0x0][0x17c], !P0 ;  /* 0x00005f0038007a0c */ /* 0x000fe20004721270 */
[----:B------:R0:W-:Y:S01]  /*2950*/  @P4 STG.E.U16 [R8.64], R17 ;  /* 0x0000001108004986 */ /* 0x0001e2000c101506 */
[----:B------:R-:W-:Y:S02]  /*2960*/  ISETP.LT.AND P0, PT, R19, c[0x0][0x17c], !P0 ;  /* 0x00005f0013007a0c */ /* 0x000fe40004701270 */
[----:B------:R-:W-:Y:S02]  /*2970*/  LEA.HI.X.SX32 R11, R12, R29, 0x1, P6 ;  /* 0x0000001d0c0b7211 */ /* 0x000fe400030f0eff */
[C---:B------:R-:W-:Y:S02]  /*2980*/  LEA R12, P6, R0.reuse, R33, 0x1 ;  /* 0x00000021000c7211 */ /* 0x040fe400078c08ff */
[----:B------:R-:W-:Y:S01]  /*2990*/  PRMT R25, R25, 0x7632, R25 ;  /* 0x0000763219197816 */ /* 0x000fe20000000019 */
[----:B------:R0:W-:Y:S01]  /*29a0*/  @P3 STG.E.U16 [R10.64], R21 ;  /* 0x000000150a003986 */ /* 0x0001e2000c101506 */
[----:B------:R-:W-:-:S02]  /*29b0*/  LEA.HI.X.SX32 R13, R0, R29, 0x1, P6 ;  /* 0x0000001d000d7211 */ /* 0x000fc400030f0eff */
[C---:B------:R-:W-:Y:S01]  /*29c0*/  LEA R4, P6, R5.reuse, R33, 0x1 ;  /* 0x0000002105047211 */ /* 0x040fe200078c08ff */
[----:B------:R0:W-:Y:S03]  /*29d0*/  @P2 STG.E.U16 [R2.64], R23 ;  /* 0x0000001702002986 */ /* 0x0001e6000c101506 */
[----:B------:R-:W-:Y:S01]  /*29e0*/  LEA.HI.X.SX32 R5, R5, R29, 0x1, P6 ;  /* 0x0000001d05057211 */ /* 0x000fe200030f0eff */
[----:B------:R0:W-:Y:S01]  /*29f0*/  @P1 STG.E.U16 [R12.64], R25 ;  /* 0x000000190c001986 */ /* 0x0001e2000c101506 */
[----:B------:R-:W-:Y:S07]  /*2a00*/  @!P0 EXIT ;  /* 0x000000000000894d */ /* 0x000fee0003800000 */
[----:B0-----:R-:W-:-:S05]  /*2a10*/  PRMT R2, R27, 0x7632, R2 ;  /* 0x000076321b027816 */ /* 0x001fca0000000002 */
[----:B------:R-:W-:Y:S01]  /*2a20*/  STG.E.U16 [R4.64], R2 ;  /* 0x0000000204007986 */ /* 0x000fe2000c101506 */
[----:B------:R-:W-:Y:S05]  /*2a30*/  EXIT ;  /* 0x000000000000794d */ /* 0x000fea0003800000 */
.L_x_3:
[----:B------:R-:W-:-:S00]  /*2a40*/  BRA `(.L_x_3) ;  /* 0xfffffff000007947 */ /* 0x000fc0000383ffff */
[----:B------:R-:W-:-:S00]  /*2a50*/  NOP ;  /* 0x0000000000007918 */ /* 0x000fc00000000000 */
        /* <DEDUP_REMOVED lines=10> */
.L_x_4:


//--------------------- .nv.shared.matmul_kernel  --------------------------
	.section	.nv.shared.matmul_kernel,"aw",@nobits
	.sectionflags	@""
	.align	16
